//
// Generated by NVIDIA NVVM Compiler
//
// Compiler Build ID: CL-36424714
// Cuda compilation tools, release 13.0, V13.0.88
// Based on NVVM 20.0.0
//

.version 9.0
.target sm_100
.address_size 64

	// .globl	_Z26softmax_kl_loss_fwd_kernelPKfjjS0_Pf
// _ZZ26softmax_kl_loss_fwd_kernelPKfjjS0_PfE5cache has been demoted
// _ZZ27softmax_kl_loss_rfwd_kernelPKfjjS0_S0_S0_PfS1_E5cache has been demoted

.visible .entry _Z26softmax_kl_loss_fwd_kernelPKfjjS0_Pf(
	.param .u64 .ptr .align 1 _Z26softmax_kl_loss_fwd_kernelPKfjjS0_Pf_param_0,
	.param .u32 _Z26softmax_kl_loss_fwd_kernelPKfjjS0_Pf_param_1,
	.param .u32 _Z26softmax_kl_loss_fwd_kernelPKfjjS0_Pf_param_2,
	.param .u64 .ptr .align 1 _Z26softmax_kl_loss_fwd_kernelPKfjjS0_Pf_param_3,
	.param .u64 .ptr .align 1 _Z26softmax_kl_loss_fwd_kernelPKfjjS0_Pf_param_4
)
{
	.reg .pred 	%p<23>;
	.reg .b32 	%r<35>;
	.reg .b32 	%f<50>;
	.reg .b64 	%rd<12>;
	// demoted variable
	.shared .align 4 .b8 _ZZ26softmax_kl_loss_fwd_kernelPKfjjS0_PfE5cache[4224];
	ld.param.u64 	%rd1, [_Z26softmax_kl_loss_fwd_kernelPKfjjS0_Pf_param_0];
	ld.param.u32 	%r8, [_Z26softmax_kl_loss_fwd_kernelPKfjjS0_Pf_param_1];
	ld.param.u32 	%r9, [_Z26softmax_kl_loss_fwd_kernelPKfjjS0_Pf_param_2];
	ld.param.u64 	%rd2, [_Z26softmax_kl_loss_fwd_kernelPKfjjS0_Pf_param_3];
	ld.param.u64 	%rd3, [_Z26softmax_kl_loss_fwd_kernelPKfjjS0_Pf_param_4];
	mov.u32 	%r1, %tid.x;
	mov.u32 	%r2, %ctaid.x;
	setp.lt.u32 	%p2, %r1, %r8;
	setp.lt.u32 	%p3, %r2, %r9;
	and.pred  	%p1, %p2, %p3;
	shr.u32 	%r10, %r1, 5;
	add.s32 	%r11, %r10, %r1;
	shl.b32 	%r12, %r11, 2;
	mov.u32 	%r13, _ZZ26softmax_kl_loss_fwd_kernelPKfjjS0_PfE5cache;
	add.s32 	%r3, %r13, %r12;
	not.pred 	%p4, %p1;
	@%p4 bra 	$L__BB0_2;
	cvta.to.global.u64 	%rd4, %rd2;
	cvta.to.global.u64 	%rd5, %rd1;
	mad.lo.s32 	%r15, %r8, %r2, %r1;
	mul.wide.u32 	%rd6, %r15, 4;
	add.s64 	%rd7, %rd4, %rd6;
	ld.global.f32 	%f2, [%rd7];
	add.s64 	%rd8, %rd5, %rd6;
	ld.global.f32 	%f3, [%rd8];
	setp.lt.f32 	%p5, %f2, 0f00800000;
	mul.f32 	%f4, %f2, 0f4B000000;
	selp.f32 	%f5, %f4, %f2, %p5;
	selp.f32 	%f6, 0fC1B80000, 0f00000000, %p5;
	mov.b32 	%r16, %f5;
	add.s32 	%r17, %r16, -1059760811;
	and.b32  	%r18, %r17, -8388608;
	sub.s32 	%r19, %r16, %r18;
	mov.b32 	%f7, %r19;
	cvt.rn.f32.s32 	%f8, %r18;
	fma.rn.f32 	%f9, %f8, 0f34000000, %f6;
	add.f32 	%f10, %f7, 0fBF800000;
	fma.rn.f32 	%f11, %f10, 0fBE055027, 0f3E1039F6;
	fma.rn.f32 	%f12, %f11, %f10, 0fBDF8CDCC;
	fma.rn.f32 	%f13, %f12, %f10, 0f3E0F2955;
	fma.rn.f32 	%f14, %f13, %f10, 0fBE2AD8B9;
	fma.rn.f32 	%f15, %f14, %f10, 0f3E4CED0B;
	fma.rn.f32 	%f16, %f15, %f10, 0fBE7FFF22;
	fma.rn.f32 	%f17, %f16, %f10, 0f3EAAAA78;
	fma.rn.f32 	%f18, %f17, %f10, 0fBF000000;
	mul.f32 	%f19, %f10, %f18;
	fma.rn.f32 	%f20, %f19, %f10, %f10;
	fma.rn.f32 	%f21, %f9, 0f3F317218, %f20;
	setp.gt.u32 	%p6, %r16, 2139095039;
	fma.rn.f32 	%f22, %f5, 0f7F800000, 0f7F800000;
	selp.f32 	%f23, %f22, %f21, %p6;
	setp.eq.f32 	%p7, %f5, 0f00000000;
	selp.f32 	%f24, 0fFF800000, %f23, %p7;
	setp.lt.f32 	%p8, %f3, 0f00800000;
	mul.f32 	%f25, %f3, 0f4B000000;
	selp.f32 	%f26, %f25, %f3, %p8;
	selp.f32 	%f27, 0fC1B80000, 0f00000000, %p8;
	mov.b32 	%r20, %f26;
	add.s32 	%r21, %r20, -1059760811;
	and.b32  	%r22, %r21, -8388608;
	sub.s32 	%r23, %r20, %r22;
	mov.b32 	%f28, %r23;
	cvt.rn.f32.s32 	%f29, %r22;
	fma.rn.f32 	%f30, %f29, 0f34000000, %f27;
	add.f32 	%f31, %f28, 0fBF800000;
	fma.rn.f32 	%f32, %f31, 0fBE055027, 0f3E1039F6;
	fma.rn.f32 	%f33, %f32, %f31, 0fBDF8CDCC;
	fma.rn.f32 	%f34, %f33, %f31, 0f3E0F2955;
	fma.rn.f32 	%f35, %f34, %f31, 0fBE2AD8B9;
	fma.rn.f32 	%f36, %f35, %f31, 0f3E4CED0B;
	fma.rn.f32 	%f37, %f36, %f31, 0fBE7FFF22;
	fma.rn.f32 	%f38, %f37, %f31, 0f3EAAAA78;
	fma.rn.f32 	%f39, %f38, %f31, 0fBF000000;
	mul.f32 	%f40, %f31, %f39;
	fma.rn.f32 	%f41, %f40, %f31, %f31;
	fma.rn.f32 	%f42, %f30, 0f3F317218, %f41;
	setp.gt.u32 	%p9, %r20, 2139095039;
	fma.rn.f32 	%f43, %f26, 0f7F800000, 0f7F800000;
	selp.f32 	%f44, %f43, %f42, %p9;
	setp.eq.f32 	%p10, %f26, 0f00000000;
	selp.f32 	%f45, 0fFF800000, %f44, %p10;
	sub.f32 	%f46, %f24, %f45;
	mul.f32 	%f47, %f2, %f46;
	st.shared.f32 	[%r3], %f47;
	bra.uni 	$L__BB0_3;
$L__BB0_2:
	mov.b32 	%r14, 0;
	st.shared.u32 	[%r3], %r14;
$L__BB0_3:
	bar.sync 	0;
	mov.u32 	%r4, %ntid.x;
	setp.lt.u32 	%p11, %r4, 2;
	@%p11 bra 	$L__BB0_10;
	mov.b32 	%r34, 1;
$L__BB0_5:
	@%p4 bra 	$L__BB0_9;
	shl.b32 	%r25, %r34, 1;
	add.s32 	%r26, %r25, 1023;
	and.b32  	%r28, %r26, %r1;
	setp.ne.s32 	%p13, %r28, 0;
	add.s32 	%r6, %r34, %r1;
	setp.ge.u32 	%p14, %r6, %r8;
	or.pred  	%p15, %p13, %p14;
	@%p15 bra 	$L__BB0_9;
	ld.shared.f32 	%f48, [%r3];
	shr.u32 	%r29, %r6, 5;
	add.s32 	%r30, %r29, %r6;
	shl.b32 	%r31, %r30, 2;
	add.s32 	%r33, %r13, %r31;
	ld.shared.f32 	%f1, [%r33];
	setp.geu.f32 	%p16, %f48, %f1;
	@%p16 bra 	$L__BB0_9;
	st.shared.f32 	[%r3], %f1;
$L__BB0_9:
	bar.sync 	0;
	shl.b32 	%r34, %r34, 1;
	setp.lt.u32 	%p17, %r34, %r4;
	@%p17 bra 	$L__BB0_5;
$L__BB0_10:
	setp.ge.u32 	%p18, %r2, %r9;
	setp.ne.s32 	%p19, %r1, 0;
	setp.eq.s32 	%p20, %r8, 0;
	or.pred  	%p21, %p19, %p20;
	or.pred  	%p22, %p21, %p18;
	@%p22 bra 	$L__BB0_12;
	ld.shared.f32 	%f49, [_ZZ26softmax_kl_loss_fwd_kernelPKfjjS0_PfE5cache];
	cvta.to.global.u64 	%rd9, %rd3;
	mul.wide.u32 	%rd10, %r2, 4;
	add.s64 	%rd11, %rd9, %rd10;
	st.global.f32 	[%rd11], %f49;
$L__BB0_12:
	ret;

}
	// .globl	_Z26softmax_kl_loss_bwd_kernelPKfjjS0_Pf
.visible .entry _Z26softmax_kl_loss_bwd_kernelPKfjjS0_Pf(
	.param .u64 .ptr .align 1 _Z26softmax_kl_loss_bwd_kernelPKfjjS0_Pf_param_0,
	.param .u32 _Z26softmax_kl_loss_bwd_kernelPKfjjS0_Pf_param_1,
	.param .u32 _Z26softmax_kl_loss_bwd_kernelPKfjjS0_Pf_param_2,
	.param .u64 .ptr .align 1 _Z26softmax_kl_loss_bwd_kernelPKfjjS0_Pf_param_3,
	.param .u64 .ptr .align 1 _Z26softmax_kl_loss_bwd_kernelPKfjjS0_Pf_param_4
)
{
	.reg .pred 	%p<2>;
	.reg .b32 	%r<8>;
	.reg .b32 	%f<4>;
	.reg .b64 	%rd<11>;

	ld.param.u64 	%rd1, [_Z26softmax_kl_loss_bwd_kernelPKfjjS0_Pf_param_0];
	ld.param.u32 	%r2, [_Z26softmax_kl_loss_bwd_kernelPKfjjS0_Pf_param_1];
	ld.param.u32 	%r3, [_Z26softmax_kl_loss_bwd_kernelPKfjjS0_Pf_param_2];
	ld.param.u64 	%rd2, [_Z26softmax_kl_loss_bwd_kernelPKfjjS0_Pf_param_3];
	ld.param.u64 	%rd3, [_Z26softmax_kl_loss_bwd_kernelPKfjjS0_Pf_param_4];
	mov.u32 	%r4, %tid.x;
	mov.u32 	%r5, %ctaid.x;
	mov.u32 	%r6, %ntid.x;
	mad.lo.s32 	%r1, %r5, %r6, %r4;
	div.u32 	%r7, %r1, %r2;
	setp.ge.u32 	%p1, %r7, %r3;
	@%p1 bra 	$L__BB1_2;
	cvta.to.global.u64 	%rd4, %rd2;
	cvta.to.global.u64 	%rd5, %rd1;
	cvta.to.global.u64 	%rd6, %rd3;
	mul.wide.u32 	%rd7, %r1, 4;
	add.s64 	%rd8, %rd4, %rd7;
	ld.global.f32 	%f1, [%rd8];
	add.s64 	%rd9, %rd5, %rd7;
	ld.global.f32 	%f2, [%rd9];
	sub.f32 	%f3, %f2, %f1;
	add.s64 	%rd10, %rd6, %rd7;
	st.global.f32 	[%rd10], %f3;
$L__BB1_2:
	ret;

}
	// .globl	_Z27softmax_kl_loss_rfwd_kernelPKfjjS0_S0_S0_PfS1_
.visible .entry _Z27softmax_kl_loss_rfwd_kernelPKfjjS0_S0_S0_PfS1_(
	.param .u64 .ptr .align 1 _Z27softmax_kl_loss_rfwd_kernelPKfjjS0_S0_S0_PfS1__param_0,
	.param .u32 _Z27softmax_kl_loss_rfwd_kernelPKfjjS0_S0_S0_PfS1__param_1,
	.param .u32 _Z27softmax_kl_loss_rfwd_kernelPKfjjS0_S0_S0_PfS1__param_2,
	.param .u64 .ptr .align 1 _Z27softmax_kl_loss_rfwd_kernelPKfjjS0_S0_S0_PfS1__param_3,
	.param .u64 .ptr .align 1 _Z27softmax_kl_loss_rfwd_kernelPKfjjS0_S0_S0_PfS1__param_4,
	.param .u64 .ptr .align 1 _Z27softmax_kl_loss_rfwd_kernelPKfjjS0_S0_S0_PfS1__param_5,
	.param .u64 .ptr .align 1 _Z27softmax_kl_loss_rfwd_kernelPKfjjS0_S0_S0_PfS1__param_6,
	.param .u64 .ptr .align 1 _Z27softmax_kl_loss_rfwd_kernelPKfjjS0_S0_S0_PfS1__param_7
)
{
	.reg .pred 	%p<17>;
	.reg .b32 	%r<27>;
	.reg .b32 	%f<12>;
	.reg .b64 	%rd<22>;
	// demoted variable
	.shared .align 4 .b8 _ZZ27softmax_kl_loss_rfwd_kernelPKfjjS0_S0_S0_PfS1_E5cache[4224];
	ld.param.u64 	%rd1, [_Z27softmax_kl_loss_rfwd_kernelPKfjjS0_S0_S0_PfS1__param_0];
	ld.param.u32 	%r8, [_Z27softmax_kl_loss_rfwd_kernelPKfjjS0_S0_S0_PfS1__param_1];
	ld.param.u32 	%r9, [_Z27softmax_kl_loss_rfwd_kernelPKfjjS0_S0_S0_PfS1__param_2];
	ld.param.u64 	%rd2, [_Z27softmax_kl_loss_rfwd_kernelPKfjjS0_S0_S0_PfS1__param_3];
	ld.param.u64 	%rd3, [_Z27softmax_kl_loss_rfwd_kernelPKfjjS0_S0_S0_PfS1__param_4];
	ld.param.u64 	%rd4, [_Z27softmax_kl_loss_rfwd_kernelPKfjjS0_S0_S0_PfS1__param_5];
	ld.param.u64 	%rd5, [_Z27softmax_kl_loss_rfwd_kernelPKfjjS0_S0_S0_PfS1__param_6];
	ld.param.u64 	%rd6, [_Z27softmax_kl_loss_rfwd_kernelPKfjjS0_S0_S0_PfS1__param_7];
	mov.u32 	%r1, %tid.x;
	mov.u32 	%r2, %ctaid.x;
	setp.lt.u32 	%p2, %r1, %r8;
	setp.lt.u32 	%p3, %r2, %r9;
	and.pred  	%p1, %p2, %p3;
	shr.u32 	%r10, %r1, 5;
	add.s32 	%r11, %r10, %r1;
	shl.b32 	%r12, %r11, 2;
	mov.u32 	%r13, _ZZ27softmax_kl_loss_rfwd_kernelPKfjjS0_S0_S0_PfS1_E5cache;
	add.s32 	%r3, %r13, %r12;
	not.pred 	%p4, %p1;
	@%p4 bra 	$L__BB2_2;
	cvta.to.global.u64 	%rd7, %rd2;
	cvta.to.global.u64 	%rd8, %rd3;
	cvta.to.global.u64 	%rd9, %rd1;
	cvta.to.global.u64 	%rd10, %rd6;
	cvta.to.global.u64 	%rd11, %rd4;
	mad.lo.s32 	%r15, %r8, %r2, %r1;
	mul.wide.u32 	%rd12, %r15, 4;
	add.s64 	%rd13, %rd7, %rd12;
	ld.global.f32 	%f2, [%rd13];
	mul.wide.u32 	%rd14, %r2, 4;
	add.s64 	%rd15, %rd8, %rd14;
	ld.global.f32 	%f3, [%rd15];
	sub.f32 	%f4, %f2, %f3;
	add.s64 	%rd16, %rd9, %rd12;
	ld.global.f32 	%f5, [%rd16];
	mul.f32 	%f6, %f5, %f4;
	add.s64 	%rd17, %rd10, %rd12;
	st.global.f32 	[%rd17], %f6;
	add.s64 	%rd18, %rd11, %rd12;
	ld.global.f32 	%f7, [%rd18];
	neg.f32 	%f8, %f7;
	mul.f32 	%f9, %f4, %f8;
	st.shared.f32 	[%r3], %f9;
	bra.uni 	$L__BB2_3;
$L__BB2_2:
	mov.b32 	%r14, 0;
	st.shared.u32 	[%r3], %r14;
$L__BB2_3:
	bar.sync 	0;
	mov.u32 	%r4, %ntid.x;
	setp.lt.u32 	%p5, %r4, 2;
	@%p5 bra 	$L__BB2_10;
	mov.b32 	%r26, 1;
$L__BB2_5:
	@%p4 bra 	$L__BB2_9;
	shl.b32 	%r17, %r26, 1;
	add.s32 	%r18, %r17, 1023;
	and.b32  	%r20, %r18, %r1;
	setp.ne.s32 	%p7, %r20, 0;
	add.s32 	%r6, %r26, %r1;
	setp.ge.u32 	%p8, %r6, %r8;
	or.pred  	%p9, %p7, %p8;
	@%p9 bra 	$L__BB2_9;
	ld.shared.f32 	%f10, [%r3];
	shr.u32 	%r21, %r6, 5;
	add.s32 	%r22, %r21, %r6;
	shl.b32 	%r23, %r22, 2;
	add.s32 	%r25, %r13, %r23;
	ld.shared.f32 	%f1, [%r25];
	setp.geu.f32 	%p10, %f10, %f1;
	@%p10 bra 	$L__BB2_9;
	st.shared.f32 	[%r3], %f1;
$L__BB2_9:
	bar.sync 	0;
	shl.b32 	%r26, %r26, 1;
	setp.lt.u32 	%p11, %r26, %r4;
	@%p11 bra 	$L__BB2_5;
$L__BB2_10:
	setp.ge.u32 	%p12, %r2, %r9;
	setp.ne.s32 	%p13, %r1, 0;
	setp.eq.s32 	%p14, %r8, 0;
	or.pred  	%p15, %p13, %p14;
	or.pred  	%p16, %p15, %p12;
	@%p16 bra 	$L__BB2_12;
	ld.shared.f32 	%f11, [_ZZ27softmax_kl_loss_rfwd_kernelPKfjjS0_S0_S0_PfS1_E5cache];
	cvta.to.global.u64 	%rd19, %rd5;
	mul.wide.u32 	%rd20, %r2, 4;
	add.s64 	%rd21, %rd19, %rd20;
	st.global.f32 	[%rd21], %f11;
$L__BB2_12:
	ret;

}
	// .globl	_Z27softmax_nll_loss_fwd_kernelPKfiiPKjS0_Pf
.visible .entry _Z27softmax_nll_loss_fwd_kernelPKfiiPKjS0_Pf(
	.param .u64 .ptr .align 1 _Z27softmax_nll_loss_fwd_kernelPKfiiPKjS0_Pf_param_0,
	.param .u32 _Z27softmax_nll_loss_fwd_kernelPKfiiPKjS0_Pf_param_1,
	.param .u32 _Z27softmax_nll_loss_fwd_kernelPKfiiPKjS0_Pf_param_2,
	.param .u64 .ptr .align 1 _Z27softmax_nll_loss_fwd_kernelPKfiiPKjS0_Pf_param_3,
	.param .u64 .ptr .align 1 _Z27softmax_nll_loss_fwd_kernelPKfiiPKjS0_Pf_param_4,
	.param .u64 .ptr .align 1 _Z27softmax_nll_loss_fwd_kernelPKfiiPKjS0_Pf_param_5
)
{
	.reg .pred 	%p<5>;
	.reg .b32 	%r<13>;
	.reg .b32 	%f<26>;
	.reg .b64 	%rd<15>;

	ld.param.u64 	%rd1, [_Z27softmax_nll_loss_fwd_kernelPKfiiPKjS0_Pf_param_0];
	ld.param.u32 	%r2, [_Z27softmax_nll_loss_fwd_kernelPKfiiPKjS0_Pf_param_1];
	ld.param.u32 	%r3, [_Z27softmax_nll_loss_fwd_kernelPKfiiPKjS0_Pf_param_2];
	ld.param.u64 	%rd2, [_Z27softmax_nll_loss_fwd_kernelPKfiiPKjS0_Pf_param_3];
	ld.param.u64 	%rd3, [_Z27softmax_nll_loss_fwd_kernelPKfiiPKjS0_Pf_param_4];
	ld.param.u64 	%rd4, [_Z27softmax_nll_loss_fwd_kernelPKfiiPKjS0_Pf_param_5];
	mov.u32 	%r4, %tid.x;
	mov.u32 	%r5, %ctaid.x;
	mov.u32 	%r6, %ntid.x;
	mad.lo.s32 	%r1, %r5, %r6, %r4;
	setp.ge.s32 	%p1, %r1, %r3;
	@%p1 bra 	$L__BB3_2;
	cvta.to.global.u64 	%rd5, %rd2;
	cvta.to.global.u64 	%rd6, %rd1;
	cvta.to.global.u64 	%rd7, %rd3;
	cvta.to.global.u64 	%rd8, %rd4;
	mul.wide.s32 	%rd9, %r1, 4;
	add.s64 	%rd10, %rd5, %rd9;
	ld.global.u32 	%r7, [%rd10];
	mad.lo.s32 	%r8, %r2, %r1, %r7;
	mul.wide.s32 	%rd11, %r8, 4;
	add.s64 	%rd12, %rd6, %rd11;
	ld.global.f32 	%f1, [%rd12];
	setp.lt.f32 	%p2, %f1, 0f00800000;
	mul.f32 	%f2, %f1, 0f4B000000;
	selp.f32 	%f3, %f2, %f1, %p2;
	selp.f32 	%f4, 0fC1B80000, 0f00000000, %p2;
	mov.b32 	%r9, %f3;
	add.s32 	%r10, %r9, -1059760811;
	and.b32  	%r11, %r10, -8388608;
	sub.s32 	%r12, %r9, %r11;
	mov.b32 	%f5, %r12;
	cvt.rn.f32.s32 	%f6, %r11;
	fma.rn.f32 	%f7, %f6, 0f34000000, %f4;
	add.f32 	%f8, %f5, 0fBF800000;
	fma.rn.f32 	%f9, %f8, 0fBE055027, 0f3E1039F6;
	fma.rn.f32 	%f10, %f9, %f8, 0fBDF8CDCC;
	fma.rn.f32 	%f11, %f10, %f8, 0f3E0F2955;
	fma.rn.f32 	%f12, %f11, %f8, 0fBE2AD8B9;
	fma.rn.f32 	%f13, %f12, %f8, 0f3E4CED0B;
	fma.rn.f32 	%f14, %f13, %f8, 0fBE7FFF22;
	fma.rn.f32 	%f15, %f14, %f8, 0f3EAAAA78;
	fma.rn.f32 	%f16, %f15, %f8, 0fBF000000;
	mul.f32 	%f17, %f8, %f16;
	fma.rn.f32 	%f18, %f17, %f8, %f8;
	fma.rn.f32 	%f19, %f7, 0f3F317218, %f18;
	setp.gt.u32 	%p3, %r9, 2139095039;
	fma.rn.f32 	%f20, %f3, 0f7F800000, 0f7F800000;
	selp.f32 	%f21, %f20, %f19, %p3;
	setp.eq.f32 	%p4, %f3, 0f00000000;
	neg.f32 	%f22, %f21;
	selp.f32 	%f23, 0f7F800000, %f22, %p4;
	add.s64 	%rd13, %rd7, %rd9;
	ld.global.f32 	%f24, [%rd13];
	mul.f32 	%f25, %f24, %f23;
	add.s64 	%rd14, %rd8, %rd9;
	st.global.f32 	[%rd14], %f25;
$L__BB3_2:
	ret;

}
	// .globl	_Z27softmax_nll_loss_bwd_kernelPKfiiPKjS0_S0_Pf
.visible .entry _Z27softmax_nll_loss_bwd_kernelPKfiiPKjS0_S0_Pf(
	.param .u64 .ptr .align 1 _Z27softmax_nll_loss_bwd_kernelPKfiiPKjS0_S0_Pf_param_0,
	.param .u32 _Z27softmax_nll_loss_bwd_kernelPKfiiPKjS0_S0_Pf_param_1,
	.param .u32 _Z27softmax_nll_loss_bwd_kernelPKfiiPKjS0_S0_Pf_param_2,
	.param .u64 .ptr .align 1 _Z27softmax_nll_loss_bwd_kernelPKfiiPKjS0_S0_Pf_param_3,
	.param .u64 .ptr .align 1 _Z27softmax_nll_loss_bwd_kernelPKfiiPKjS0_S0_Pf_param_4,
	.param .u64 .ptr .align 1 _Z27softmax_nll_loss_bwd_kernelPKfiiPKjS0_S0_Pf_param_5,
	.param .u64 .ptr .align 1 _Z27softmax_nll_loss_bwd_kernelPKfiiPKjS0_S0_Pf_param_6
)
{
	.reg .pred 	%p<5>;
	.reg .b32 	%r<10>;
	.reg .b32 	%f<8>;
	.reg .b64 	%rd<18>;

	ld.param.u64 	%rd1, [_Z27softmax_nll_loss_bwd_kernelPKfiiPKjS0_S0_Pf_param_0];
	ld.param.u32 	%r3, [_Z27softmax_nll_loss_bwd_kernelPKfiiPKjS0_S0_Pf_param_1];
	ld.param.u32 	%r4, [_Z27softmax_nll_loss_bwd_kernelPKfiiPKjS0_S0_Pf_param_2];
	ld.param.u64 	%rd2, [_Z27softmax_nll_loss_bwd_kernelPKfiiPKjS0_S0_Pf_param_3];
	ld.param.u64 	%rd3, [_Z27softmax_nll_loss_bwd_kernelPKfiiPKjS0_S0_Pf_param_4];
	ld.param.u64 	%rd4, [_Z27softmax_nll_loss_bwd_kernelPKfiiPKjS0_S0_Pf_param_5];
	ld.param.u64 	%rd5, [_Z27softmax_nll_loss_bwd_kernelPKfiiPKjS0_S0_Pf_param_6];
	mov.u32 	%r5, %tid.x;
	mov.u32 	%r6, %ctaid.x;
	mov.u32 	%r7, %ntid.x;
	mad.lo.s32 	%r1, %r6, %r7, %r5;
	div.s32 	%r2, %r1, %r3;
	setp.lt.s32 	%p1, %r3, 0;
	setp.ge.s32 	%p2, %r2, %r4;
	or.pred  	%p3, %p1, %p2;
	@%p3 bra 	$L__BB4_2;
	cvta.to.global.u64 	%rd6, %rd2;
	cvta.to.global.u64 	%rd7, %rd1;
	cvta.to.global.u64 	%rd8, %rd3;
	cvta.to.global.u64 	%rd9, %rd4;
	cvta.to.global.u64 	%rd10, %rd5;
	mul.wide.s32 	%rd11, %r2, 4;
	add.s64 	%rd12, %rd6, %rd11;
	ld.global.u32 	%r8, [%rd12];
	mul.wide.s32 	%rd13, %r1, 4;
	add.s64 	%rd14, %rd7, %rd13;
	ld.global.f32 	%f1, [%rd14];
	rem.s32 	%r9, %r1, %r3;
	setp.eq.s32 	%p4, %r9, %r8;
	add.f32 	%f2, %f1, 0fBF800000;
	selp.f32 	%f3, %f2, %f1, %p4;
	add.s64 	%rd15, %rd8, %rd11;
	ld.global.f32 	%f4, [%rd15];
	add.s64 	%rd16, %rd9, %rd11;
	ld.global.f32 	%f5, [%rd16];
	mul.f32 	%f6, %f4, %f5;
	mul.f32 	%f7, %f3, %f6;
	add.s64 	%rd17, %rd10, %rd13;
	st.global.f32 	[%rd17], %f7;
$L__BB4_2:
	ret;

}
	// .globl	_Z28softmax_nll_loss_bwd2_kernelPKfjjPKjS0_S0_Pf
.visible .entry _Z28softmax_nll_loss_bwd2_kernelPKfjjPKjS0_S0_Pf(
	.param .u64 .ptr .align 1 _Z28softmax_nll_loss_bwd2_kernelPKfjjPKjS0_S0_Pf_param_0,
	.param .u32 _Z28softmax_nll_loss_bwd2_kernelPKfjjPKjS0_S0_Pf_param_1,
	.param .u32 _Z28softmax_nll_loss_bwd2_kernelPKfjjPKjS0_S0_Pf_param_2,
	.param .u64 .ptr .align 1 _Z28softmax_nll_loss_bwd2_kernelPKfjjPKjS0_S0_Pf_param_3,
	.param .u64 .ptr .align 1 _Z28softmax_nll_loss_bwd2_kernelPKfjjPKjS0_S0_Pf_param_4,
	.param .u64 .ptr .align 1 _Z28softmax_nll_loss_bwd2_kernelPKfjjPKjS0_S0_Pf_param_5,
	.param .u64 .ptr .align 1 _Z28softmax_nll_loss_bwd2_kernelPKfjjPKjS0_S0_Pf_param_6
)
{
	.reg .pred 	%p<3>;
	.reg .b32 	%r<10>;
	.reg .b32 	%f<12>;
	.reg .b64 	%rd<18>;

	ld.param.u64 	%rd1, [_Z28softmax_nll_loss_bwd2_kernelPKfjjPKjS0_S0_Pf_param_0];
	ld.param.u32 	%r3, [_Z28softmax_nll_loss_bwd2_kernelPKfjjPKjS0_S0_Pf_param_1];
	ld.param.u32 	%r4, [_Z28softmax_nll_loss_bwd2_kernelPKfjjPKjS0_S0_Pf_param_2];
	ld.param.u64 	%rd2, [_Z28softmax_nll_loss_bwd2_kernelPKfjjPKjS0_S0_Pf_param_3];
	ld.param.u64 	%rd3, [_Z28softmax_nll_loss_bwd2_kernelPKfjjPKjS0_S0_Pf_param_4];
	ld.param.u64 	%rd4, [_Z28softmax_nll_loss_bwd2_kernelPKfjjPKjS0_S0_Pf_param_5];
	ld.param.u64 	%rd5, [_Z28softmax_nll_loss_bwd2_kernelPKfjjPKjS0_S0_Pf_param_6];
	mov.u32 	%r5, %tid.x;
	mov.u32 	%r6, %ctaid.x;
	mov.u32 	%r7, %ntid.x;
	mad.lo.s32 	%r1, %r6, %r7, %r5;
	div.u32 	%r2, %r1, %r3;
	setp.ge.u32 	%p1, %r2, %r4;
	@%p1 bra 	$L__BB5_2;
	cvta.to.global.u64 	%rd6, %rd2;
	cvta.to.global.u64 	%rd7, %rd1;
	cvta.to.global.u64 	%rd8, %rd3;
	cvta.to.global.u64 	%rd9, %rd4;
	cvta.to.global.u64 	%rd10, %rd5;
	mul.wide.u32 	%rd11, %r2, 4;
	add.s64 	%rd12, %rd6, %rd11;
	ld.global.u32 	%r8, [%rd12];
	mul.wide.u32 	%rd13, %r1, 4;
	add.s64 	%rd14, %rd7, %rd13;
	ld.global.f32 	%f1, [%rd14];
	rem.u32 	%r9, %r1, %r3;
	setp.eq.s32 	%p2, %r9, %r8;
	add.f32 	%f2, %f1, 0fBF800000;
	selp.f32 	%f3, %f2, %f1, %p2;
	add.f32 	%f4, %f1, %f1;
	mov.f32 	%f5, 0f3F800000;
	sub.f32 	%f6, %f5, %f4;
	add.s64 	%rd15, %rd8, %rd11;
	ld.global.f32 	%f7, [%rd15];
	mul.f32 	%f8, %f7, %f6;
	add.s64 	%rd16, %rd9, %rd11;
	ld.global.f32 	%f9, [%rd16];
	mul.f32 	%f10, %f9, %f8;
	mul.f32 	%f11, %f3, %f10;
	add.s64 	%rd17, %rd10, %rd13;
	st.global.f32 	[%rd17], %f11;
$L__BB5_2:
	ret;

}
	// .globl	_Z28softmax_nll_loss_rfwd_kernelPKfjjS0_PKjPf
.visible .entry _Z28softmax_nll_loss_rfwd_kernelPKfjjS0_PKjPf(
	.param .u64 .ptr .align 1 _Z28softmax_nll_loss_rfwd_kernelPKfjjS0_PKjPf_param_0,
	.param .u32 _Z28softmax_nll_loss_rfwd_kernelPKfjjS0_PKjPf_param_1,
	.param .u32 _Z28softmax_nll_loss_rfwd_kernelPKfjjS0_PKjPf_param_2,
	.param .u64 .ptr .align 1 _Z28softmax_nll_loss_rfwd_kernelPKfjjS0_PKjPf_param_3,
	.param .u64 .ptr .align 1 _Z28softmax_nll_loss_rfwd_kernelPKfjjS0_PKjPf_param_4,
	.param .u64 .ptr .align 1 _Z28softmax_nll_loss_rfwd_kernelPKfjjS0_PKjPf_param_5
)
{
	.reg .pred 	%p<2>;
	.reg .b32 	%r<9>;
	.reg .b32 	%f<5>;
	.reg .b64 	%rd<15>;

	ld.param.u64 	%rd1, [_Z28softmax_nll_loss_rfwd_kernelPKfjjS0_PKjPf_param_0];
	ld.param.u32 	%r2, [_Z28softmax_nll_loss_rfwd_kernelPKfjjS0_PKjPf_param_1];
	ld.param.u32 	%r3, [_Z28softmax_nll_loss_rfwd_kernelPKfjjS0_PKjPf_param_2];
	ld.param.u64 	%rd2, [_Z28softmax_nll_loss_rfwd_kernelPKfjjS0_PKjPf_param_3];
	ld.param.u64 	%rd3, [_Z28softmax_nll_loss_rfwd_kernelPKfjjS0_PKjPf_param_4];
	ld.param.u64 	%rd4, [_Z28softmax_nll_loss_rfwd_kernelPKfjjS0_PKjPf_param_5];
	mov.u32 	%r4, %tid.x;
	mov.u32 	%r5, %ctaid.x;
	mov.u32 	%r6, %ntid.x;
	mad.lo.s32 	%r1, %r5, %r6, %r4;
	setp.ge.u32 	%p1, %r1, %r3;
	@%p1 bra 	$L__BB6_2;
	cvta.to.global.u64 	%rd5, %rd3;
	cvta.to.global.u64 	%rd6, %rd1;
	cvta.to.global.u64 	%rd7, %rd2;
	cvta.to.global.u64 	%rd8, %rd4;
	mul.wide.u32 	%rd9, %r1, 4;
	add.s64 	%rd10, %rd5, %rd9;
	ld.global.u32 	%r7, [%rd10];
	mad.lo.s32 	%r8, %r2, %r1, %r7;
	mul.wide.u32 	%rd11, %r8, 4;
	add.s64 	%rd12, %rd6, %rd11;
	ld.global.f32 	%f1, [%rd12];
	add.s64 	%rd13, %rd7, %rd9;
	ld.global.f32 	%f2, [%rd13];
	sub.f32 	%f3, %f1, %f2;
	neg.f32 	%f4, %f3;
	add.s64 	%rd14, %rd8, %rd9;
	st.global.f32 	[%rd14], %f4;
$L__BB6_2:
	ret;

}


// ===== COMPILED SASS (sm_100) =====

	.target	sm_100

	.elftype	@"ET_EXEC"


//--------------------- .note.nv.tkinfo           --------------------------
	.section	.note.nv.tkinfo,"",@"SHT_NOTE"
	.sectionflags	@"SHF_NOTE_NV_TKINFO"
	.tkinfo
        /*0018*/ 	.word	0x00000002
        /*0030*/ 	.string	""
        /*0030*/ 	.string	"ptxas"
        /*0030*/ 	.string	"Cuda compilation tools, release 13.0, V13.0.88"
        /*0030*/ 	.string	"Build cuda_13.0.r13.0/compiler.36424714_0"
        /*0030*/ 	.string	"-arch sm_100 -m 64 "



//--------------------- .note.nv.cuinfo           --------------------------
	.section	.note.nv.cuinfo,"",@"SHT_NOTE"
	.sectionflags	@"SHF_NOTE_NV_CUINFO"
        /*0018*/ 	.short	0x0002
        /*001a*/ 	.short	0x0064
        /*001c*/ 	.short	0x0082
	.zero		2


//--------------------- .nv.info                  --------------------------
	.section	.nv.info,"",@"SHT_CUDA_INFO"
	.align	4


	//----- nvinfo : EIATTR_REGCOUNT
	.align		4
        /*0000*/ 	.byte	0x04, 0x2f
        /*0002*/ 	.short	(.L_1 - .L_0)
	.align		4
.L_0:
        /*0004*/ 	.word	index@(_Z26softmax_kl_loss_fwd_kernelPKfjjS0_Pf)
        /*0008*/ 	.word	0x00000011


	//----- nvinfo : EIATTR_FRAME_SIZE
	.align		4
.L_1:
        /*000c*/ 	.byte	0x04, 0x11
        /*000e*/ 	.short	(.L_3 - .L_2)
	.align		4
.L_2:
        /*0010*/ 	.word	index@(_Z26softmax_kl_loss_fwd_kernelPKfjjS0_Pf)
        /*0014*/ 	.word	0x00000000


	//----- nvinfo : EIATTR_REGCOUNT
	.align		4
.L_3:
        /*0018*/ 	.byte	0x04, 0x2f
        /*001a*/ 	.short	(.L_5 - .L_4)
	.align		4
.L_4:
        /*001c*/ 	.word	index@(_Z26softmax_kl_loss_bwd_kernelPKfjjS0_Pf)
        /*0020*/ 	.word	0x0000000c


	//----- nvinfo : EIATTR_FRAME_SIZE
	.align		4
.L_5:
        /*0024*/ 	.byte	0x04, 0x11
        /*0026*/ 	.short	(.L_7 - .L_6)
	.align		4
.L_6:
        /*0028*/ 	.word	index@(_Z26softmax_kl_loss_bwd_kernelPKfjjS0_Pf)
        /*002c*/ 	.word	0x00000000


	//----- nvinfo : EIATTR_REGCOUNT
	.align		4
.L_7:
        /*0030*/ 	.byte	0x04, 0x2f
        /*0032*/ 	.short	(.L_9 - .L_8)
	.align		4
.L_8:
        /*0034*/ 	.word	index@(_Z27softmax_kl_loss_rfwd_kernelPKfjjS0_S0_S0_PfS1_)
        /*0038*/ 	.word	0x00000014


	//----- nvinfo : EIATTR_FRAME_SIZE
	.align		4
.L_9:
        /*003c*/ 	.byte	0x04, 0x11
        /*003e*/ 	.short	(.L_11 - .L_10)
	.align		4
.L_10:
        /*0040*/ 	.word	index@(_Z27softmax_kl_loss_rfwd_kernelPKfjjS0_S0_S0_PfS1_)
        /*0044*/ 	.word	0x00000000


	//----- nvinfo : EIATTR_REGCOUNT
	.align		4
.L_11:
        /*0048*/ 	.byte	0x04, 0x2f
        /*004a*/ 	.short	(.L_13 - .L_12)
	.align		4
.L_12:
        /*004c*/ 	.word	index@(_Z27softmax_nll_loss_fwd_kernelPKfiiPKjS0_Pf)
        /*0050*/ 	.word	0x0000000d


	//----- nvinfo : EIATTR_FRAME_SIZE
	.align		4
.L_13:
        /*0054*/ 	.byte	0x04, 0x11
        /*0056*/ 	.short	(.L_15 - .L_14)
	.align		4
.L_14:
        /*0058*/ 	.word	index@(_Z27softmax_nll_loss_fwd_kernelPKfiiPKjS0_Pf)
        /*005c*/ 	.word	0x00000000


	//----- nvinfo : EIATTR_REGCOUNT
	.align		4
.L_15:
        /*0060*/ 	.byte	0x04, 0x2f
        /*0062*/ 	.short	(.L_17 - .L_16)
	.align		4
.L_16:
        /*0064*/ 	.word	index@(_Z27softmax_nll_loss_bwd_kernelPKfiiPKjS0_S0_Pf)
        /*0068*/ 	.word	0x00000012


	//----- nvinfo : EIATTR_FRAME_SIZE
	.align		4
.L_17:
        /*006c*/ 	.byte	0x04, 0x11
        /*006e*/ 	.short	(.L_19 - .L_18)
	.align		4
.L_18:
        /*0070*/ 	.word	index@(_Z27softmax_nll_loss_bwd_kernelPKfiiPKjS0_S0_Pf)
        /*0074*/ 	.word	0x00000000


	//----- nvinfo : EIATTR_REGCOUNT
	.align		4
.L_19:
        /*0078*/ 	.byte	0x04, 0x2f
        /*007a*/ 	.short	(.L_21 - .L_20)
	.align		4
.L_20:
        /*007c*/ 	.word	index@(_Z28softmax_nll_loss_bwd2_kernelPKfjjPKjS0_S0_Pf)
        /*0080*/ 	.word	0x00000012


	//----- nvinfo : EIATTR_FRAME_SIZE
	.align		4
.L_21:
        /*0084*/ 	.byte	0x04, 0x11
        /*0086*/ 	.short	(.L_23 - .L_22)
	.align		4
.L_22:
        /*0088*/ 	.word	index@(_Z28softmax_nll_loss_bwd2_kernelPKfjjPKjS0_S0_Pf)
        /*008c*/ 	.word	0x00000000


	//----- nvinfo : EIATTR_REGCOUNT
	.align		4
.L_23:
        /*0090*/ 	.byte	0x04, 0x2f
        /*0092*/ 	.short	(.L_25 - .L_24)
	.align		4
.L_24:
        /*0094*/ 	.word	index@(_Z28softmax_nll_loss_rfwd_kernelPKfjjS0_PKjPf)
        /*0098*/ 	.word	0x0000000e


	//----- nvinfo : EIATTR_FRAME_SIZE
	.align		4
.L_25:
        /*009c*/ 	.byte	0x04, 0x11
        /*009e*/ 	.short	(.L_27 - .L_26)
	.align		4
.L_26:
        /*00a0*/ 	.word	index@(_Z28softmax_nll_loss_rfwd_kernelPKfjjS0_PKjPf)
        /*00a4*/ 	.word	0x00000000


	//----- nvinfo : EIATTR_MIN_STACK_SIZE
	.align		4
.L_27:
        /*00a8*/ 	.byte	0x04, 0x12
        /*00aa*/ 	.short	(.L_29 - .L_28)
	.align		4
.L_28:
        /*00ac*/ 	.word	index@(_Z28softmax_nll_loss_rfwd_kernelPKfjjS0_PKjPf)
        /*00b0*/ 	.word	0x00000000


	//----- nvinfo : EIATTR_MIN_STACK_SIZE
	.align		4
.L_29:
        /*00b4*/ 	.byte	0x04, 0x12
        /*00b6*/ 	.short	(.L_31 - .L_30)
	.align		4
.L_30:
        /*00b8*/ 	.word	index@(_Z28softmax_nll_loss_bwd2_kernelPKfjjPKjS0_S0_Pf)
        /*00bc*/ 	.word	0x00000000


	//----- nvinfo : EIATTR_MIN_STACK_SIZE
	.align		4
.L_31:
        /*00c0*/ 	.byte	0x04, 0x12
        /*00c2*/ 	.short	(.L_33 - .L_32)
	.align		4
.L_32:
        /*00c4*/ 	.word	index@(_Z27softmax_nll_loss_bwd_kernelPKfiiPKjS0_S0_Pf)
        /*00c8*/ 	.word	0x00000000


	//----- nvinfo : EIATTR_MIN_STACK_SIZE
	.align		4
.L_33:
        /*00cc*/ 	.byte	0x04, 0x12
        /*00ce*/ 	.short	(.L_35 - .L_34)
	.align		4
.L_34:
        /*00d0*/ 	.word	index@(_Z27softmax_nll_loss_fwd_kernelPKfiiPKjS0_Pf)
        /*00d4*/ 	.word	0x00000000


	//----- nvinfo : EIATTR_MIN_STACK_SIZE
	.align		4
.L_35:
        /*00d8*/ 	.byte	0x04, 0x12
        /*00da*/ 	.short	(.L_37 - .L_36)
	.align		4
.L_36:
        /*00dc*/ 	.word	index@(_Z27softmax_kl_loss_rfwd_kernelPKfjjS0_S0_S0_PfS1_)
        /*00e0*/ 	.word	0x00000000


	//----- nvinfo : EIATTR_MIN_STACK_SIZE
	.align		4
.L_37:
        /*00e4*/ 	.byte	0x04, 0x12
        /*00e6*/ 	.short	(.L_39 - .L_38)
	.align		4
.L_38:
        /*00e8*/ 	.word	index@(_Z26softmax_kl_loss_bwd_kernelPKfjjS0_Pf)
        /*00ec*/ 	.word	0x00000000


	//----- nvinfo : EIATTR_MIN_STACK_SIZE
	.align		4
.L_39:
        /*00f0*/ 	.byte	0x04, 0x12
        /*00f2*/ 	.short	(.L_41 - .L_40)
	.align		4
.L_40:
        /*00f4*/ 	.word	index@(_Z26softmax_kl_loss_fwd_kernelPKfjjS0_Pf)
        /*00f8*/ 	.word	0x00000000
.L_41:


//--------------------- .nv.compat                --------------------------
	.section	.nv.compat,"",@"SHT_CUDA_COMPAT_INFO"
	.align	4
        /*0000*/ 	.byte	0x02, 0x09, 0x00, 0x00, 0x02, 0x02, 0x01, 0x00, 0x02, 0x05, 0x05, 0x00, 0x03, 0x07, 0x01, 0x01
        /*0010*/ 	.byte	0x02, 0x03, 0x00, 0x00, 0x02, 0x06, 0x01, 0x00, 0x04, 0x0b, 0x08, 0x00, 0x01, 0x00, 0x00, 0x00
        /*0020*/ 	.byte	0x00, 0x00, 0x00, 0x00


//--------------------- .nv.info._Z28softmax_nll_loss_rfwd_kernelPKfjjS0_PKjPf --------------------------
	.section	.nv.info._Z28softmax_nll_loss_rfwd_kernelPKfjjS0_PKjPf,"",@"SHT_CUDA_INFO"
	.sectionflags	@""
	.align	4


	//----- nvinfo : EIATTR_CUDA_API_VERSION
	.align		4
        /*0000*/ 	.byte	0x04, 0x37
        /*0002*/ 	.short	(.L_43 - .L_42)
.L_42:
        /*0004*/ 	.word	0x00000082


	//----- nvinfo : EIATTR_KPARAM_INFO
	.align		4
.L_43:
        /*0008*/ 	.byte	0x04, 0x17
        /*000a*/ 	.short	(.L_45 - .L_44)
.L_44:
        /*000c*/ 	.word	0x00000000
        /*0010*/ 	.short	0x0005
        /*0012*/ 	.short	0x0020
        /*0014*/ 	.byte	0x00, 0xf5, 0x21, 0x00


	//----- nvinfo : EIATTR_KPARAM_INFO
	.align		4
.L_45:
        /*0018*/ 	.byte	0x04, 0x17
        /*001a*/ 	.short	(.L_47 - .L_46)
.L_46:
        /*001c*/ 	.word	0x00000000
        /*0020*/ 	.short	0x0004
        /*0022*/ 	.short	0x0018
        /*0024*/ 	.byte	0x00, 0xf5, 0x21, 0x00


	//----- nvinfo : EIATTR_KPARAM_INFO
	.align		4
.L_47:
        /*0028*/ 	.byte	0x04, 0x17
        /*002a*/ 	.short	(.L_49 - .L_48)
.L_48:
        /*002c*/ 	.word	0x00000000
        /*0030*/ 	.short	0x0003
        /*0032*/ 	.short	0x0010
        /*0034*/ 	.byte	0x00, 0xf5, 0x21, 0x00


	//----- nvinfo : EIATTR_KPARAM_INFO
	.align		4
.L_49:
        /*0038*/ 	.byte	0x04, 0x17
        /*003a*/ 	.short	(.L_51 - .L_50)
.L_50:
        /*003c*/ 	.word	0x00000000
        /*0040*/ 	.short	0x0002
        /*0042*/ 	.short	0x000c
        /*0044*/ 	.byte	0x00, 0xf0, 0x11, 0x00


	//----- nvinfo : EIATTR_KPARAM_INFO
	.align		4
.L_51:
        /*0048*/ 	.byte	0x04, 0x17
        /*004a*/ 	.short	(.L_53 - .L_52)
.L_52:
        /*004c*/ 	.word	0x00000000
        /*0050*/ 	.short	0x0001
        /*0052*/ 	.short	0x0008
        /*0054*/ 	.byte	0x00, 0xf0, 0x11, 0x00


	//----- nvinfo : EIATTR_KPARAM_INFO
	.align		4
.L_53:
        /*0058*/ 	.byte	0x04, 0x17
        /*005a*/ 	.short	(.L_55 - .L_54)
.L_54:
        /*005c*/ 	.word	0x00000000
        /*0060*/ 	.short	0x0000
        /*0062*/ 	.short	0x0000
        /*0064*/ 	.byte	0x00, 0xf5, 0x21, 0x00


	//----- nvinfo : EIATTR_SPARSE_MMA_MASK
	.align		4
.L_55:
        /*0068*/ 	.byte	0x03, 0x50
        /*006a*/ 	.short	0x0000


	//----- nvinfo : EIATTR_MAXREG_COUNT
	.align		4
        /*006c*/ 	.byte	0x03, 0x1b
        /*006e*/ 	.short	0x00ff


	//----- nvinfo : EIATTR_MERCURY_ISA_VERSION
	.align		4
        /*0070*/ 	.byte	0x03, 0x5f
        /*0072*/ 	.short	0x0101


	//----- nvinfo : EIATTR_VRC_CTA_INIT_COUNT
	.align		4
        /*0074*/ 	.byte	0x02, 0x4a
	.zero		1
	.zero		1


	//----- nvinfo : EIATTR_EXIT_INSTR_OFFSETS
	.align		4
        /*0078*/ 	.byte	0x04, 0x1c
        /*007a*/ 	.short	(.L_57 - .L_56)


	//   ....[0]....
.L_56:
        /*007c*/ 	.word	0x00000070


	//   ....[1]....
        /*0080*/ 	.word	0x00000190


	//----- nvinfo : EIATTR_CBANK_PARAM_SIZE
	.align		4
.L_57:
        /*0084*/ 	.byte	0x03, 0x19
        /*0086*/ 	.short	0x0028


	//----- nvinfo : EIATTR_PARAM_CBANK
	.align		4
        /*0088*/ 	.byte	0x04, 0x0a
        /*008a*/ 	.short	(.L_59 - .L_58)
	.align		4
.L_58:
        /*008c*/ 	.word	index@(.nv.constant0._Z28softmax_nll_loss_rfwd_kernelPKfjjS0_PKjPf)
        /*0090*/ 	.short	0x0380
        /*0092*/ 	.short	0x0028


	//----- nvinfo : EIATTR_SW_WAR
	.align		4
.L_59:
        /*0094*/ 	.byte	0x04, 0x36
        /*0096*/ 	.short	(.L_61 - .L_60)
.L_60:
        /*0098*/ 	.word	0x00000008
.L_61:


//--------------------- .nv.info._Z28softmax_nll_loss_bwd2_kernelPKfjjPKjS0_S0_Pf --------------------------
	.section	.nv.info._Z28softmax_nll_loss_bwd2_kernelPKfjjPKjS0_S0_Pf,"",@"SHT_CUDA_INFO"
	.sectionflags	@""
	.align	4


	//----- nvinfo : EIATTR_CUDA_API_VERSION
	.align		4
        /*0000*/ 	.byte	0x04, 0x37
        /*0002*/ 	.short	(.L_63 - .L_62)
.L_62:
        /*0004*/ 	.word	0x00000082


	//----- nvinfo : EIATTR_KPARAM_INFO
	.align		4
.L_63:
        /*0008*/ 	.byte	0x04, 0x17
        /*000a*/ 	.short	(.L_65 - .L_64)
.L_64:
        /*000c*/ 	.word	0x00000000
        /*0010*/ 	.short	0x0006
        /*0012*/ 	.short	0x0028
        /*0014*/ 	.byte	0x00, 0xf5, 0x21, 0x00


	//----- nvinfo : EIATTR_KPARAM_INFO
	.align		4
.L_65:
        /*0018*/ 	.byte	0x04, 0x17
        /*001a*/ 	.short	(.L_67 - .L_66)
.L_66:
        /*001c*/ 	.word	0x00000000
        /*0020*/ 	.short	0x0005
        /*0022*/ 	.short	0x0020
        /*0024*/ 	.byte	0x00, 0xf5, 0x21, 0x00


	//----- nvinfo : EIATTR_KPARAM_INFO
	.align		4
.L_67:
        /*0028*/ 	.byte	0x04, 0x17
        /*002a*/ 	.short	(.L_69 - .L_68)
.L_68:
        /*002c*/ 	.word	0x00000000
        /*0030*/ 	.short	0x0004
        /*0032*/ 	.short	0x0018
        /*0034*/ 	.byte	0x00, 0xf5, 0x21, 0x00


	//----- nvinfo : EIATTR_KPARAM_INFO
	.align		4
.L_69:
        /*0038*/ 	.byte	0x04, 0x17
        /*003a*/ 	.short	(.L_71 - .L_70)
.L_70:
        /*003c*/ 	.word	0x00000000
        /*0040*/ 	.short	0x0003
        /*0042*/ 	.short	0x0010
        /*0044*/ 	.byte	0x00, 0xf5, 0x21, 0x00


	//----- nvinfo : EIATTR_KPARAM_INFO
	.align		4
.L_71:
        /*0048*/ 	.byte	0x04, 0x17
        /*004a*/ 	.short	(.L_73 - .L_72)
.L_72:
        /*004c*/ 	.word	0x00000000
        /*0050*/ 	.short	0x0002
        /*0052*/ 	.short	0x000c
        /*0054*/ 	.byte	0x00, 0xf0, 0x11, 0x00


	//----- nvinfo : EIATTR_KPARAM_INFO
	.align		4
.L_73:
        /*0058*/ 	.byte	0x04, 0x17
        /*005a*/ 	.short	(.L_75 - .L_74)
.L_74:
        /*005c*/ 	.word	0x00000000
        /*0060*/ 	.short	0x0001
        /*0062*/ 	.short	0x0008
        /*0064*/ 	.byte	0x00, 0xf0, 0x11, 0x00


	//----- nvinfo : EIATTR_KPARAM_INFO
	.align		4
.L_75:
        /*0068*/ 	.byte	0x04, 0x17
        /*006a*/ 	.short	(.L_77 - .L_76)
.L_76:
        /*006c*/ 	.word	0x00000000
        /*0070*/ 	.short	0x0000
        /*0072*/ 	.short	0x0000
        /*0074*/ 	.byte	0x00, 0xf5, 0x21, 0x00


	//----- nvinfo : EIATTR_SPARSE_MMA_MASK
	.align		4
.L_77:
        /*0078*/ 	.byte	0x03, 0x50
        /*007a*/ 	.short	0x0000


	//----- nvinfo : EIATTR_MAXREG_COUNT
	.align		4
        /*007c*/ 	.byte	0x03, 0x1b
        /*007e*/ 	.short	0x00ff


	//----- nvinfo : EIATTR_MERCURY_ISA_VERSION
	.align		4
        /*0080*/ 	.byte	0x03, 0x5f
        /*0082*/ 	.short	0x0101


	//----- nvinfo : EIATTR_VRC_CTA_INIT_COUNT
	.align		4
        /*0084*/ 	.byte	0x02, 0x4a
	.zero		1
	.zero		1


	//----- nvinfo : EIATTR_EXIT_INSTR_OFFSETS
	.align		4
        /*0088*/ 	.byte	0x04, 0x1c
        /*008a*/ 	.short	(.L_79 - .L_78)


	//   ....[0]....
.L_78:
        /*008c*/ 	.word	0x000001a0


	//   ....[1]....
        /*0090*/ 	.word	0x00000350


	//----- nvinfo : EIATTR_CBANK_PARAM_SIZE
	.align		4
.L_79:
        /*0094*/ 	.byte	0x03, 0x19
        /*0096*/ 	.short	0x0030


	//----- nvinfo : EIATTR_PARAM_CBANK
	.align		4
        /*0098*/ 	.byte	0x04, 0x0a
        /*009a*/ 	.short	(.L_81 - .L_80)
	.align		4
.L_80:
        /*009c*/ 	.word	index@(.nv.constant0._Z28softmax_nll_loss_bwd2_kernelPKfjjPKjS0_S0_Pf)
        /*00a0*/ 	.short	0x0380
        /*00a2*/ 	.short	0x0030


	//----- nvinfo : EIATTR_SW_WAR
	.align		4
.L_81:
        /*00a4*/ 	.byte	0x04, 0x36
        /*00a6*/ 	.short	(.L_83 - .L_82)
.L_82:
        /*00a8*/ 	.word	0x00000008
.L_83:


//--------------------- .nv.info._Z27softmax_nll_loss_bwd_kernelPKfiiPKjS0_S0_Pf --------------------------
	.section	.nv.info._Z27softmax_nll_loss_bwd_kernelPKfiiPKjS0_S0_Pf,"",@"SHT_CUDA_INFO"
	.sectionflags	@""
	.align	4


	//----- nvinfo : EIATTR_CUDA_API_VERSION
	.align		4
        /*0000*/ 	.byte	0x04, 0x37
        /*0002*/ 	.short	(.L_85 - .L_84)
.L_84:
        /*0004*/ 	.word	0x00000082


	//----- nvinfo : EIATTR_KPARAM_INFO
	.align		4
.L_85:
        /*0008*/ 	.byte	0x04, 0x17
        /*000a*/ 	.short	(.L_87 - .L_86)
.L_86:
        /*000c*/ 	.word	0x00000000
        /*0010*/ 	.short	0x0006
        /*0012*/ 	.short	0x0028
        /*0014*/ 	.byte	0x00, 0xf5, 0x21, 0x00


	//----- nvinfo : EIATTR_KPARAM_INFO
	.align		4
.L_87:
        /*0018*/ 	.byte	0x04, 0x17
        /*001a*/ 	.short	(.L_89 - .L_88)
.L_88:
        /*001c*/ 	.word	0x00000000
        /*0020*/ 	.short	0x0005
        /*0022*/ 	.short	0x0020
        /*0024*/ 	.byte	0x00, 0xf5, 0x21, 0x00


	//----- nvinfo : EIATTR_KPARAM_INFO
	.align		4
.L_89:
        /*0028*/ 	.byte	0x04, 0x17
        /*002a*/ 	.short	(.L_91 - .L_90)
.L_90:
        /*002c*/ 	.word	0x00000000
        /*0030*/ 	.short	0x0004
        /*0032*/ 	.short	0x0018
        /*0034*/ 	.byte	0x00, 0xf5, 0x21, 0x00


	//----- nvinfo : EIATTR_KPARAM_INFO
	.align		4
.L_91:
        /*0038*/ 	.byte	0x04, 0x17
        /*003a*/ 	.short	(.L_93 - .L_92)
.L_92:
        /*003c*/ 	.word	0x00000000
        /*0040*/ 	.short	0x0003
        /*0042*/ 	.short	0x0010
        /*0044*/ 	.byte	0x00, 0xf5, 0x21, 0x00


	//----- nvinfo : EIATTR_KPARAM_INFO
	.align		4
.L_93:
        /*0048*/ 	.byte	0x04, 0x17
        /*004a*/ 	.short	(.L_95 - .L_94)
.L_94:
        /*004c*/ 	.word	0x00000000
        /*0050*/ 	.short	0x0002
        /*0052*/ 	.short	0x000c
        /*0054*/ 	.byte	0x00, 0xf0, 0x11, 0x00


	//----- nvinfo : EIATTR_KPARAM_INFO
	.align		4
.L_95:
        /*0058*/ 	.byte	0x04, 0x17
        /*005a*/ 	.short	(.L_97 - .L_96)
.L_96:
        /*005c*/ 	.word	0x00000000
        /*0060*/ 	.short	0x0001
        /*0062*/ 	.short	0x0008
        /*0064*/ 	.byte	0x00, 0xf0, 0x11, 0x00


	//----- nvinfo : EIATTR_KPARAM_INFO
	.align		4
.L_97:
        /*0068*/ 	.byte	0x04, 0x17
        /*006a*/ 	.short	(.L_99 - .L_98)
.L_98:
        /*006c*/ 	.word	0x00000000
        /*0070*/ 	.short	0x0000
        /*0072*/ 	.short	0x0000
        /*0074*/ 	.byte	0x00, 0xf5, 0x21, 0x00


	//----- nvinfo : EIATTR_SPARSE_MMA_MASK
	.align		4
.L_99:
        /*0078*/ 	.byte	0x03, 0x50
        /*007a*/ 	.short	0x0000


	//----- nvinfo : EIATTR_MAXREG_COUNT
	.align		4
        /*007c*/ 	.byte	0x03, 0x1b
        /*007e*/ 	.short	0x00ff


	//----- nvinfo : EIATTR_MERCURY_ISA_VERSION
	.align		4
        /*0080*/ 	.byte	0x03, 0x5f
        /*0082*/ 	.short	0x0101


	//----- nvinfo : EIATTR_VRC_CTA_INIT_COUNT
	.align		4
        /*0084*/ 	.byte	0x02, 0x4a
	.zero		1
	.zero		1


	//----- nvinfo : EIATTR_EXIT_INSTR_OFFSETS
	.align		4
        /*0088*/ 	.byte	0x04, 0x1c
        /*008a*/ 	.short	(.L_101 - .L_100)


	//   ....[0]....
.L_100:
        /*008c*/ 	.word	0x00000220


	//   ....[1]....
        /*0090*/ 	.word	0x000003d0


	//----- nvinfo : EIATTR_CBANK_PARAM_SIZE
	.align		4
.L_101:
        /*0094*/ 	.byte	0x03, 0x19
        /*0096*/ 	.short	0x0030


	//----- nvinfo : EIATTR_PARAM_CBANK
	.align		4
        /*0098*/ 	.byte	0x04, 0x0a
        /*009a*/ 	.short	(.L_103 - .L_102)
	.align		4
.L_102:
        /*009c*/ 	.word	index@(.nv.constant0._Z27softmax_nll_loss_bwd_kernelPKfiiPKjS0_S0_Pf)
        /*00a0*/ 	.short	0x0380
        /*00a2*/ 	.short	0x0030


	//----- nvinfo : EIATTR_SW_WAR
	.align		4
.L_103:
        /*00a4*/ 	.byte	0x04, 0x36
        /*00a6*/ 	.short	(.L_105 - .L_104)
.L_104:
        /*00a8*/ 	.word	0x00000008
.L_105:


//--------------------- .nv.info._Z27softmax_nll_loss_fwd_kernelPKfiiPKjS0_Pf --------------------------
	.section	.nv.info._Z27softmax_nll_loss_fwd_kernelPKfiiPKjS0_Pf,"",@"SHT_CUDA_INFO"
	.sectionflags	@""
	.align	4


	//----- nvinfo : EIATTR_CUDA_API_VERSION
	.align		4
        /*0000*/ 	.byte	0x04, 0x37
        /*0002*/ 	.short	(.L_107 - .L_106)
.L_106:
        /*0004*/ 	.word	0x00000082


	//----- nvinfo : EIATTR_KPARAM_INFO
	.align		4
.L_107:
        /*0008*/ 	.byte	0x04, 0x17
        /*000a*/ 	.short	(.L_109 - .L_108)
.L_108:
        /*000c*/ 	.word	0x00000000
        /*0010*/ 	.short	0x0005
        /*0012*/ 	.short	0x0020
        /*0014*/ 	.byte	0x00, 0xf5, 0x21, 0x00


	//----- nvinfo : EIATTR_KPARAM_INFO
	.align		4
.L_109:
        /*0018*/ 	.byte	0x04, 0x17
        /*001a*/ 	.short	(.L_111 - .L_110)
.L_110:
        /*001c*/ 	.word	0x00000000
        /*0020*/ 	.short	0x0004
        /*0022*/ 	.short	0x0018
        /*0024*/ 	.byte	0x00, 0xf5, 0x21, 0x00


	//----- nvinfo : EIATTR_KPARAM_INFO
	.align		4
.L_111:
        /*0028*/ 	.byte	0x04, 0x17
        /*002a*/ 	.short	(.L_113 - .L_112)
.L_112:
        /*002c*/ 	.word	0x00000000
        /*0030*/ 	.short	0x0003
        /*0032*/ 	.short	0x0010
        /*0034*/ 	.byte	0x00, 0xf5, 0x21, 0x00


	//----- nvinfo : EIATTR_KPARAM_INFO
	.align		4
.L_113:
        /*0038*/ 	.byte	0x04, 0x17
        /*003a*/ 	.short	(.L_115 - .L_114)
.L_114:
        /*003c*/ 	.word	0x00000000
        /*0040*/ 	.short	0x0002
        /*0042*/ 	.short	0x000c
        /*0044*/ 	.byte	0x00, 0xf0, 0x11, 0x00


	//----- nvinfo : EIATTR_KPARAM_INFO
	.align		4
.L_115:
        /*0048*/ 	.byte	0x04, 0x17
        /*004a*/ 	.short	(.L_117 - .L_116)
.L_116:
        /*004c*/ 	.word	0x00000000
        /*0050*/ 	.short	0x0001
        /*0052*/ 	.short	0x0008
        /*0054*/ 	.byte	0x00, 0xf0, 0x11, 0x00


	//----- nvinfo : EIATTR_KPARAM_INFO
	.align		4
.L_117:
        /*0058*/ 	.byte	0x04, 0x17
        /*005a*/ 	.short	(.L_119 - .L_118)
.L_118:
        /*005c*/ 	.word	0x00000000
        /*0060*/ 	.short	0x0000
        /*0062*/ 	.short	0x0000
        /*0064*/ 	.byte	0x00, 0xf5, 0x21, 0x00


	//----- nvinfo : EIATTR_SPARSE_MMA_MASK
	.align		4
.L_119:
        /*0068*/ 	.byte	0x03, 0x50
        /*006a*/ 	.short	0x0000


	//----- nvinfo : EIATTR_MAXREG_COUNT
	.align		4
        /*006c*/ 	.byte	0x03, 0x1b
        /*006e*/ 	.short	0x00ff


	//----- nvinfo : EIATTR_MERCURY_ISA_VERSION
	.align		4
        /*0070*/ 	.byte	0x03, 0x5f
        /*0072*/ 	.short	0x0101


	//----- nvinfo : EIATTR_VRC_CTA_INIT_COUNT
	.align		4
        /*0074*/ 	.byte	0x02, 0x4a
	.zero		1
	.zero		1


	//----- nvinfo : EIATTR_EXIT_INSTR_OFFSETS
	.align		4
        /*0078*/ 	.byte	0x04, 0x1c
        /*007a*/ 	.short	(.L_121 - .L_120)


	//   ....[0]....
.L_120:
        /*007c*/ 	.word	0x00000070


	//   ....[1]....
        /*0080*/ 	.word	0x00000320


	//----- nvinfo : EIATTR_CBANK_PARAM_SIZE
	.align		4
.L_121:
        /*0084*/ 	.byte	0x03, 0x19
        /*0086*/ 	.short	0x0028


	//----- nvinfo : EIATTR_PARAM_CBANK
	.align		4
        /*0088*/ 	.byte	0x04, 0x0a
        /*008a*/ 	.short	(.L_123 - .L_122)
	.align		4
.L_122:
        /*008c*/ 	.word	index@(.nv.constant0._Z27softmax_nll_loss_fwd_kernelPKfiiPKjS0_Pf)
        /*0090*/ 	.short	0x0380
        /*0092*/ 	.short	0x0028


	//----- nvinfo : EIATTR_SW_WAR
	.align		4
.L_123:
        /*0094*/ 	.byte	0x04, 0x36
        /*0096*/ 	.short	(.L_125 - .L_124)
.L_124:
        /*0098*/ 	.word	0x00000008
.L_125:


//--------------------- .nv.info._Z27softmax_kl_loss_rfwd_kernelPKfjjS0_S0_S0_PfS1_ --------------------------
	.section	.nv.info._Z27softmax_kl_loss_rfwd_kernelPKfjjS0_S0_S0_PfS1_,"",@"SHT_CUDA_INFO"
	.sectionflags	@""
	.align	4


	//----- nvinfo : EIATTR_CUDA_API_VERSION
	.align		4
        /*0000*/ 	.byte	0x04, 0x37
        /*0002*/ 	.short	(.L_127 - .L_126)
.L_126:
        /*0004*/ 	.word	0x00000082


	//----- nvinfo : EIATTR_KPARAM_INFO
	.align		4
.L_127:
        /*0008*/ 	.byte	0x04, 0x17
        /*000a*/ 	.short	(.L_129 - .L_128)
.L_128:
        /*000c*/ 	.word	0x00000000
        /*0010*/ 	.short	0x0007
        /*0012*/ 	.short	0x0030
        /*0014*/ 	.byte	0x00, 0xf5, 0x21, 0x00


	//----- nvinfo : EIATTR_KPARAM_INFO
	.align		4
.L_129:
        /*0018*/ 	.byte	0x04, 0x17
        /*001a*/ 	.short	(.L_131 - .L_130)
.L_130:
        /*001c*/ 	.word	0x00000000
        /*0020*/ 	.short	0x0006
        /*0022*/ 	.short	0x0028
        /*0024*/ 	.byte	0x00, 0xf5, 0x21, 0x00


	//----- nvinfo : EIATTR_KPARAM_INFO
	.align		4
.L_131:
        /*0028*/ 	.byte	0x04, 0x17
        /*002a*/ 	.short	(.L_133 - .L_132)
.L_132:
        /*002c*/ 	.word	0x00000000
        /*0030*/ 	.short	0x0005
        /*0032*/ 	.short	0x0020
        /*0034*/ 	.byte	0x00, 0xf5, 0x21, 0x00


	//----- nvinfo : EIATTR_KPARAM_INFO
	.align		4
.L_133:
        /*0038*/ 	.byte	0x04, 0x17
        /*003a*/ 	.short	(.L_135 - .L_134)
.L_134:
        /*003c*/ 	.word	0x00000000
        /*0040*/ 	.short	0x0004
        /*0042*/ 	.short	0x0018
        /*0044*/ 	.byte	0x00, 0xf5, 0x21, 0x00


	//----- nvinfo : EIATTR_KPARAM_INFO
	.align		4
.L_135:
        /*0048*/ 	.byte	0x04, 0x17
        /*004a*/ 	.short	(.L_137 - .L_136)
.L_136:
        /*004c*/ 	.word	0x00000000
        /*0050*/ 	.short	0x0003
        /*0052*/ 	.short	0x0010
        /*0054*/ 	.byte	0x00, 0xf5, 0x21, 0x00


	//----- nvinfo : EIATTR_KPARAM_INFO
	.align		4
.L_137:
        /*0058*/ 	.byte	0x04, 0x17
        /*005a*/ 	.short	(.L_139 - .L_138)
.L_138:
        /*005c*/ 	.word	0x00000000
        /*0060*/ 	.short	0x0002
        /*0062*/ 	.short	0x000c
        /*0064*/ 	.byte	0x00, 0xf0, 0x11, 0x00


	//----- nvinfo : EIATTR_KPARAM_INFO
	.align		4
.L_139:
        /*0068*/ 	.byte	0x04, 0x17
        /*006a*/ 	.short	(.L_141 - .L_140)
.L_140:
        /*006c*/ 	.word	0x00000000
        /*0070*/ 	.short	0x0001
        /*0072*/ 	.short	0x0008
        /*0074*/ 	.byte	0x00, 0xf0, 0x11, 0x00


	//----- nvinfo : EIATTR_KPARAM_INFO
	.align		4
.L_141:
        /*0078*/ 	.byte	0x04, 0x17
        /*007a*/ 	.short	(.L_143 - .L_142)
.L_142:
        /*007c*/ 	.word	0x00000000
        /*0080*/ 	.short	0x0000
        /*0082*/ 	.short	0x0000
        /*0084*/ 	.byte	0x00, 0xf5, 0x21, 0x00


	//----- nvinfo : EIATTR_SPARSE_MMA_MASK
	.align		4
.L_143:
        /*0088*/ 	.byte	0x03, 0x50
        /*008a*/ 	.short	0x0000


	//----- nvinfo : EIATTR_MAXREG_COUNT
	.align		4
        /*008c*/ 	.byte	0x03, 0x1b
        /*008e*/ 	.short	0x00ff


	//----- nvinfo : EIATTR_NUM_BARRIERS
	.align		4
        /*0090*/ 	.byte	0x02, 0x4c
        /*0092*/ 	.byte	0x01
	.zero		1


	//----- nvinfo : EIATTR_MERCURY_ISA_VERSION
	.align		4
        /*0094*/ 	.byte	0x03, 0x5f
        /*0096*/ 	.short	0x0101


	//----- nvinfo : EIATTR_VRC_CTA_INIT_COUNT
	.align		4
        /*0098*/ 	.byte	0x02, 0x4a
	.zero		1
	.zero		1


	//----- nvinfo : EIATTR_EXIT_INSTR_OFFSETS
	.align		4
        /*009c*/ 	.byte	0x04, 0x1c
        /*009e*/ 	.short	(.L_145 - .L_144)


	//   ....[0]....
.L_144:
        /*00a0*/ 	.word	0x000003d0


	//   ....[1]....
        /*00a4*/ 	.word	0x00000450


	//----- nvinfo : EIATTR_CRS_STACK_SIZE
	.align		4
.L_145:
        /*00a8*/ 	.byte	0x04, 0x1e
        /*00aa*/ 	.short	(.L_147 - .L_146)
.L_146:
        /*00ac*/ 	.word	0x00000000


	//----- nvinfo : EIATTR_CBANK_PARAM_SIZE
	.align		4
.L_147:
        /*00b0*/ 	.byte	0x03, 0x19
        /*00b2*/ 	.short	0x0038


	//----- nvinfo : EIATTR_PARAM_CBANK
	.align		4
        /*00b4*/ 	.byte	0x04, 0x0a
        /*00b6*/ 	.short	(.L_149 - .L_148)
	.align		4
.L_148:
        /*00b8*/ 	.word	index@(.nv.constant0._Z27softmax_kl_loss_rfwd_kernelPKfjjS0_S0_S0_PfS1_)
        /*00bc*/ 	.short	0x0380
        /*00be*/ 	.short	0x0038


	//----- nvinfo : EIATTR_SW_WAR
	.align		4
.L_149:
        /*00c0*/ 	.byte	0x04, 0x36
        /*00c2*/ 	.short	(.L_151 - .L_150)
.L_150:
        /*00c4*/ 	.word	0x00000008
.L_151:


//--------------------- .nv.info._Z26softmax_kl_loss_bwd_kernelPKfjjS0_Pf --------------------------
	.section	.nv.info._Z26softmax_kl_loss_bwd_kernelPKfjjS0_Pf,"",@"SHT_CUDA_INFO"
	.sectionflags	@""
	.align	4


	//----- nvinfo : EIATTR_CUDA_API_VERSION
	.align		4
        /*0000*/ 	.byte	0x04, 0x37
        /*0002*/ 	.short	(.L_153 - .L_152)
.L_152:
        /*0004*/ 	.word	0x00000082


	//----- nvinfo : EIATTR_KPARAM_INFO
	.align		4
.L_153:
        /*0008*/ 	.byte	0x04, 0x17
        /*000a*/ 	.short	(.L_155 - .L_154)
.L_154:
        /*000c*/ 	.word	0x00000000
        /*0010*/ 	.short	0x0004
        /*0012*/ 	.short	0x0018
        /*0014*/ 	.byte	0x00, 0xf5, 0x21, 0x00


	//----- nvinfo : EIATTR_KPARAM_INFO
	.align		4
.L_155:
        /*0018*/ 	.byte	0x04, 0x17
        /*001a*/ 	.short	(.L_157 - .L_156)
.L_156:
        /*001c*/ 	.word	0x00000000
        /*0020*/ 	.short	0x0003
        /*0022*/ 	.short	0x0010
        /*0024*/ 	.byte	0x00, 0xf5, 0x21, 0x00


	//----- nvinfo : EIATTR_KPARAM_INFO
	.align		4
.L_157:
        /*0028*/ 	.byte	0x04, 0x17
        /*002a*/ 	.short	(.L_159 - .L_158)
.L_158:
        /*002c*/ 	.word	0x00000000
        /*0030*/ 	.short	0x0002
        /*0032*/ 	.short	0x000c
        /*0034*/ 	.byte	0x00, 0xf0, 0x11, 0x00


	//----- nvinfo : EIATTR_KPARAM_INFO
	.align		4
.L_159:
        /*0038*/ 	.byte	0x04, 0x17
        /*003a*/ 	.short	(.L_161 - .L_160)
.L_160:
        /*003c*/ 	.word	0x00000000
        /*0040*/ 	.short	0x0001
        /*0042*/ 	.short	0x0008
        /*0044*/ 	.byte	0x00, 0xf0, 0x11, 0x00


	//----- nvinfo : EIATTR_KPARAM_INFO
	.align		4
.L_161:
        /*0048*/ 	.byte	0x04, 0x17
        /*004a*/ 	.short	(.L_163 - .L_162)
.L_162:
        /*004c*/ 	.word	0x00000000
        /*0050*/ 	.short	0x0000
        /*0052*/ 	.short	0x0000
        /*0054*/ 	.byte	0x00, 0xf5, 0x21, 0x00


	//----- nvinfo : EIATTR_SPARSE_MMA_MASK
	.align		4
.L_163:
        /*0058*/ 	.byte	0x03, 0x50
        /*005a*/ 	.short	0x0000


	//----- nvinfo : EIATTR_MAXREG_COUNT
	.align		4
        /*005c*/ 	.byte	0x03, 0x1b
        /*005e*/ 	.short	0x00ff


	//----- nvinfo : EIATTR_MERCURY_ISA_VERSION
	.align		4
        /*0060*/ 	.byte	0x03, 0x5f
        /*0062*/ 	.short	0x0101


	//----- nvinfo : EIATTR_VRC_CTA_INIT_COUNT
	.align		4
        /*0064*/ 	.byte	0x02, 0x4a
	.zero		1
	.zero		1


	//----- nvinfo : EIATTR_EXIT_INSTR_OFFSETS
	.align		4
        /*0068*/ 	.byte	0x04, 0x1c
        /*006a*/ 	.short	(.L_165 - .L_164)


	//   ....[0]....
.L_164:
        /*006c*/ 	.word	0x00000190


	//   ....[1]....
        /*0070*/ 	.word	0x00000250


	//----- nvinfo : EIATTR_CBANK_PARAM_SIZE
	.align		4
.L_165:
        /*0074*/ 	.byte	0x03, 0x19
        /*0076*/ 	.short	0x0020


	//----- nvinfo : EIATTR_PARAM_CBANK
	.align		4
        /*0078*/ 	.byte	0x04, 0x0a
        /*007a*/ 	.short	(.L_167 - .L_166)
	.align		4
.L_166:
        /*007c*/ 	.word	index@(.nv.constant0._Z26softmax_kl_loss_bwd_kernelPKfjjS0_Pf)
        /*0080*/ 	.short	0x0380
        /*0082*/ 	.short	0x0020


	//----- nvinfo : EIATTR_SW_WAR
	.align		4
.L_167:
        /*0084*/ 	.byte	0x04, 0x36
        /*0086*/ 	.short	(.L_169 - .L_168)
.L_168:
        /*0088*/ 	.word	0x00000008
.L_169:


//--------------------- .nv.info._Z26softmax_kl_loss_fwd_kernelPKfjjS0_Pf --------------------------
	.section	.nv.info._Z26softmax_kl_loss_fwd_kernelPKfjjS0_Pf,"",@"SHT_CUDA_INFO"
	.sectionflags	@""
	.align	4


	//----- nvinfo : EIATTR_CUDA_API_VERSION
	.align		4
        /*0000*/ 	.byte	0x04, 0x37
        /*0002*/ 	.short	(.L_171 - .L_170)
.L_170:
        /*0004*/ 	.word	0x00000082


	//----- nvinfo : EIATTR_KPARAM_INFO
	.align		4
.L_171:
        /*0008*/ 	.byte	0x04, 0x17
        /*000a*/ 	.short	(.L_173 - .L_172)
.L_172:
        /*000c*/ 	.word	0x00000000
        /*0010*/ 	.short	0x0004
        /*0012*/ 	.short	0x0018
        /*0014*/ 	.byte	0x00, 0xf5, 0x21, 0x00


	//----- nvinfo : EIATTR_KPARAM_INFO
	.align		4
.L_173:
        /*0018*/ 	.byte	0x04, 0x17
        /*001a*/ 	.short	(.L_175 - .L_174)
.L_174:
        /*001c*/ 	.word	0x00000000
        /*0020*/ 	.short	0x0003
        /*0022*/ 	.short	0x0010
        /*0024*/ 	.byte	0x00, 0xf5, 0x21, 0x00


	//----- nvinfo : EIATTR_KPARAM_INFO
	.align		4
.L_175:
        /*0028*/ 	.byte	0x04, 0x17
        /*002a*/ 	.short	(.L_177 - .L_176)
.L_176:
        /*002c*/ 	.word	0x00000000
        /*0030*/ 	.short	0x0002
        /*0032*/ 	.short	0x000c
        /*0034*/ 	.byte	0x00, 0xf0, 0x11, 0x00


	//----- nvinfo : EIATTR_KPARAM_INFO
	.align		4
.L_177:
        /*0038*/ 	.byte	0x04, 0x17
        /*003a*/ 	.short	(.L_179 - .L_178)
.L_178:
        /*003c*/ 	.word	0x00000000
        /*0040*/ 	.short	0x0001
        /*0042*/ 	.short	0x0008
        /*0044*/ 	.byte	0x00, 0xf0, 0x11, 0x00


	//----- nvinfo : EIATTR_KPARAM_INFO
	.align		4
.L_179:
        /*0048*/ 	.byte	0x04, 0x17
        /*004a*/ 	.short	(.L_181 - .L_180)
.L_180:
        /*004c*/ 	.word	0x00000000
        /*0050*/ 	.short	0x0000
        /*0052*/ 	.short	0x0000
        /*0054*/ 	.byte	0x00, 0xf5, 0x21, 0x00


	//----- nvinfo : EIATTR_SPARSE_MMA_MASK
	.align		4
.L_181:
        /*0058*/ 	.byte	0x03, 0x50
        /*005a*/ 	.short	0x0000


	//----- nvinfo : EIATTR_MAXREG_COUNT
	.align		4
        /*005c*/ 	.byte	0x03, 0x1b
        /*005e*/ 	.short	0x00ff


	//----- nvinfo : EIATTR_NUM_BARRIERS
	.align		4
        /*0060*/ 	.byte	0x02, 0x4c
        /*0062*/ 	.byte	0x01
	.zero		1


	//----- nvinfo : EIATTR_MERCURY_ISA_VERSION
	.align		4
        /*0064*/ 	.byte	0x03, 0x5f
        /*0066*/ 	.short	0x0101


	//----- nvinfo : EIATTR_VRC_CTA_INIT_COUNT
	.align		4
        /*0068*/ 	.byte	0x02, 0x4a
	.zero		1
	.zero		1


	//----- nvinfo : EIATTR_EXIT_INSTR_OFFSETS
	.align		4
        /*006c*/ 	.byte	0x04, 0x1c
        /*006e*/ 	.short	(.L_183 - .L_182)


	//   ....[0]....
.L_182:
        /*0070*/ 	.word	0x000006a0


	//   ....[1]....
        /*0074*/ 	.word	0x00000720


	//----- nvinfo : EIATTR_CRS_STACK_SIZE
	.align		4
.L_183:
        /*0078*/ 	.byte	0x04, 0x1e
        /*007a*/ 	.short	(.L_185 - .L_184)
.L_184:
        /*007c*/ 	.word	0x00000000


	//----- nvinfo : EIATTR_CBANK_PARAM_SIZE
	.align		4
.L_185:
        /*0080*/ 	.byte	0x03, 0x19
        /*0082*/ 	.short	0x0020


	//----- nvinfo : EIATTR_PARAM_CBANK
	.align		4
        /*0084*/ 	.byte	0x04, 0x0a
        /*0086*/ 	.short	(.L_187 - .L_186)
	.align		4
.L_186:
        /*0088*/ 	.word	index@(.nv.constant0._Z26softmax_kl_loss_fwd_kernelPKfjjS0_Pf)
        /*008c*/ 	.short	0x0380
        /*008e*/ 	.short	0x0020


	//----- nvinfo : EIATTR_SW_WAR
	.align		4
.L_187:
        /*0090*/ 	.byte	0x04, 0x36
        /*0092*/ 	.short	(.L_189 - .L_188)
.L_188:
        /*0094*/ 	.word	0x00000008
.L_189:


//--------------------- .nv.callgraph             --------------------------
	.section	.nv.callgraph,"",@"SHT_CUDA_CALLGRAPH"
	.align	4
	.sectionentsize	8
	.align		4
        /*0000*/ 	.word	0x00000000
	.align		4
        /*0004*/ 	.word	0xffffffff
	.align		4
        /*0008*/ 	.word	0x00000000
	.align		4
        /*000c*/ 	.word	0xfffffffe
	.align		4
        /*0010*/ 	.word	0x00000000
	.align		4
        /*0014*/ 	.word	0xfffffffd
	.align		4
        /*0018*/ 	.word	0x00000000
	.align		4
        /*001c*/ 	.word	0xfffffffc


//--------------------- .text._Z28softmax_nll_loss_rfwd_kernelPKfjjS0_PKjPf --------------------------
	.section	.text._Z28softmax_nll_loss_rfwd_kernelPKfjjS0_PKjPf,"ax",@progbits
	.align	128
        .global         _Z28softmax_nll_loss_rfwd_kernelPKfjjS0_PKjPf
        .type           _Z28softmax_nll_loss_rfwd_kernelPKfjjS0_PKjPf,@function
        .size           _Z28softmax_nll_loss_rfwd_kernelPKfjjS0_PKjPf,(.L_x_18 - _Z28softmax_nll_loss_rfwd_kernelPKfjjS0_PKjPf)
        .other          _Z28softmax_nll_loss_rfwd_kernelPKfjjS0_PKjPf,@"STO_CUDA_ENTRY STV_DEFAULT"
_Z28softmax_nll_loss_rfwd_kernelPKfjjS0_PKjPf:
.text._Z28softmax_nll_loss_rfwd_kernelPKfjjS0_PKjPf:
[----:B------:R-:W-:Y:S01]  /*0000*/  LDC R1, c[0x0][0x37c] ;  /* 0x0000df00ff017b82 */ /* 0x000fe20000000800 */
[----:B------:R-:W0:Y:S07]  /*0010*/  S2R R11, SR_TID.X ;  /* 0x00000000000b7919 */ /* 0x000e2e0000002100 */
[----:B------:R-:W0:Y:S01]  /*0020*/  S2UR UR4, SR_CTAID.X ;  /* 0x00000000000479c3 */ /* 0x000e220000002500 */
[----:B------:R-:W1:Y:S07]  /*0030*/  LDCU UR5, c[0x0][0x38c] ;  /* 0x00007180ff0577ac */ /* 0x000e6e0008000800 */
[----:B------:R-:W0:Y:S02]  /*0040*/  LDC R0, c[0x0][0x360] ;  /* 0x0000d800ff007b82 */ /* 0x000e240000000800 */
[----:B0-----:R-:W-:-:S05]  /*0050*/  IMAD R11, R0, UR4, R11 ;  /* 0x00000004000b7c24 */ /* 0x001fca000f8e020b */
[----:B-1----:R-:W-:-:S13]  /*0060*/  ISETP.GE.U32.AND P0, PT, R11, UR5, PT ;  /* 0x000000050b007c0c */ /* 0x002fda000bf06070 */
[----:B------:R-:W-:Y:S05]  /*0070*/  @P0 EXIT ;  /* 0x000000000000094d */ /* 0x000fea0003800000 */
[----:B------:R-:W0:Y:S01]  /*0080*/  LDC.64 R2, c[0x0][0x398] ;  /* 0x0000e600ff027b82 */ /* 0x000e220000000a00 */
[----:B------:R-:W1:Y:S01]  /*0090*/  LDCU.64 UR4, c[0x0][0x358] ;  /* 0x00006b00ff0477ac */ /* 0x000e620008000a00 */
[----:B------:R-:W2:Y:S06]  /*00a0*/  LDCU UR6, c[0x0][0x388] ;  /* 0x00007100ff0677ac */ /* 0x000eac0008000800 */
[----:B------:R-:W3:Y:S08]  /*00b0*/  LDC.64 R6, c[0x0][0x390] ;  /* 0x0000e400ff067b82 */ /* 0x000ef00000000a00 */
[----:B------:R-:W4:Y:S01]  /*00c0*/  LDC.64 R4, c[0x0][0x380] ;  /* 0x0000e000ff047b82 */ /* 0x000f220000000a00 */
[----:B0-----:R-:W-:-:S06]  /*00d0*/  IMAD.WIDE.U32 R2, R11, 0x4, R2 ;  /* 0x000000040b027825 */ /* 0x001fcc00078e0002 */
[----:B-1----:R-:W2:Y:S01]  /*00e0*/  LDG.E R2, desc[UR4][R2.64] ;  /* 0x0000000402027981 */ /* 0x002ea2000c1e1900 */
[----:B---3--:R-:W-:-:S06]  /*00f0*/  IMAD.WIDE.U32 R6, R11, 0x4, R6 ;  /* 0x000000040b067825 */ /* 0x008fcc00078e0006 */
[----:B------:R-:W3:Y:S01]  /*0100*/  LDG.E R7, desc[UR4][R6.64] ;  /* 0x0000000406077981 */ /* 0x000ee2000c1e1900 */
[----:B--2---:R-:W-:-:S04]  /*0110*/  IMAD R9, R11, UR6, R2 ;  /* 0x000000060b097c24 */ /* 0x004fc8000f8e0202 */
[----:B----4-:R-:W-:Y:S02]  /*0120*/  IMAD.WIDE.U32 R4, R9, 0x4, R4 ;  /* 0x0000000409047825 */ /* 0x010fe400078e0004 */
[----:B------:R-:W0:Y:S04]  /*0130*/  LDC.64 R8, c[0x0][0x3a0] ;  /* 0x0000e800ff087b82 */ /* 0x000e280000000a00 */
[----:B------:R-:W3:Y:S01]  /*0140*/  LDG.E R4, desc[UR4][R4.64] ;  /* 0x0000000404047981 */ /* 0x000ee2000c1e1900 */
[----:B0-----:R-:W-:-:S04]  /*0150*/  IMAD.WIDE.U32 R2, R11, 0x4, R8 ;  /* 0x000000040b027825 */ /* 0x001fc800078e0008 */
[----:B---3--:R-:W-:-:S04]  /*0160*/  FADD R0, R4, -R7 ;  /* 0x8000000704007221 */ /* 0x008fc80000000000 */
[----:B------:R-:W-:-:S05]  /*0170*/  FADD R9, -R0, -RZ ;  /* 0x800000ff00097221 */ /* 0x000fca0000000100 */
[----:B------:R-:W-:Y:S01]  /*0180*/  STG.E desc[UR4][R2.64], R9 ;  /* 0x0000000902007986 */ /* 0x000fe2000c101904 */
[----:B------:R-:W-:Y:S05]  /*0190*/  EXIT ;  /* 0x000000000000794d */ /* 0x000fea0003800000 */
.L_x_0:
[----:B------:R-:W-:-:S00]  /*01a0*/  BRA `(.L_x_0) ;  /* 0xfffffffc00fc7947 */ /* 0x000fc0000383ffff */
[----:B------:R-:W-:-:S00]  /*01b0*/  NOP ;  /* 0x0000000000007918 */ /* 0x000fc00000000000 */
        /* <DEDUP_REMOVED lines=12> */
.L_x_18:


//--------------------- .text._Z28softmax_nll_loss_bwd2_kernelPKfjjPKjS0_S0_Pf --------------------------
	.section	.text._Z28softmax_nll_loss_bwd2_kernelPKfjjPKjS0_S0_Pf,"ax",@progbits
	.align	128
        .global         _Z28softmax_nll_loss_bwd2_kernelPKfjjPKjS0_S0_Pf
        .type           _Z28softmax_nll_loss_bwd2_kernelPKfjjPKjS0_S0_Pf,@function
        .size           _Z28softmax_nll_loss_bwd2_kernelPKfjjPKjS0_S0_Pf,(.L_x_19 - _Z28softmax_nll_loss_bwd2_kernelPKfjjPKjS0_S0_Pf)
        .other          _Z28softmax_nll_loss_bwd2_kernelPKfjjPKjS0_S0_Pf,@"STO_CUDA_ENTRY STV_DEFAULT"
_Z28softmax_nll_loss_bwd2_kernelPKfjjPKjS0_S0_Pf:
.text._Z28softmax_nll_loss_bwd2_kernelPKfjjPKjS0_S0_Pf:
[----:B------:R-:W-:Y:S01]  /*0000*/  LDC R1, c[0x0][0x37c] ;  /* 0x0000df00ff017b82 */ /* 0x000fe20000000800 */
[----:B------:R-:W0:Y:S01]  /*0010*/  LDCU.64 UR6, c[0x0][0x388] ;  /* 0x00007100ff0677ac */ /* 0x000e220008000a00 */
[----:B------:R-:W1:Y:S06]  /*0020*/  S2R R4, SR_TID.X ;  /* 0x0000000000047919 */ /* 0x000e6c0000002100 */
[----:B------:R-:W1:Y:S08]  /*0030*/  S2UR UR4, SR_CTAID.X ;  /* 0x00000000000479c3 */ /* 0x000e700000002500 */
[----:B------:R-:W1:Y:S01]  /*0040*/  LDC R5, c[0x0][0x360] ;  /* 0x0000d800ff057b82 */ /* 0x000e620000000800 */
[----:B0-----:R-:W0:Y:S08]  /*0050*/  I2F.U32.RP R0, UR6 ;  /* 0x0000000600007d06 */ /* 0x001e300008209000 */
[----:B0-----:R-:W0:Y:S02]  /*0060*/  MUFU.RCP R0, R0 ;  /* 0x0000000000007308 */ /* 0x001e240000001000 */
[----:B0-----:R-:W-:Y:S01]  /*0070*/  IADD3 R2, PT, PT, R0, 0xffffffe, RZ ;  /* 0x0ffffffe00027810 */ /* 0x001fe20007ffe0ff */
[----:B-1----:R-:W-:-:S05]  /*0080*/  IMAD R0, R5, UR4, R4 ;  /* 0x0000000405007c24 */ /* 0x002fca000f8e0204 */
[----:B------:R0:W1:Y:S02]  /*0090*/  F2I.FTZ.U32.TRUNC.NTZ R3, R2 ;  /* 0x0000000200037305 */ /* 0x000064000021f000 */
[----:B0-----:R-:W-:Y:S01]  /*00a0*/  HFMA2 R2, -RZ, RZ, 0, 0 ;  /* 0x00000000ff027431 */ /* 0x001fe200000001ff */
[----:B-1----:R-:W-:-:S05]  /*00b0*/  IADD3 R7, PT, PT, RZ, -R3, RZ ;  /* 0x80000003ff077210 */ /* 0x002fca0007ffe0ff */
[----:B------:R-:W-:-:S04]  /*00c0*/  IMAD R7, R7, UR6, RZ ;  /* 0x0000000607077c24 */ /* 0x000fc8000f8e02ff */
[----:B------:R-:W-:Y:S01]  /*00d0*/  IMAD.HI.U32 R3, R3, R7, R2 ;  /* 0x0000000703037227 */ /* 0x000fe200078e0002 */
[----:B------:R-:W-:-:S05]  /*00e0*/  LOP3.LUT R2, RZ, UR6, RZ, 0x33, !PT ;  /* 0x00000006ff027c12 */ /* 0x000fca000f8e33ff */
[----:B------:R-:W-:-:S05]  /*00f0*/  IMAD.HI.U32 R3, R3, R0, RZ ;  /* 0x0000000003037227 */ /* 0x000fca00078e00ff */
[----:B------:R-:W-:-:S05]  /*0100*/  IADD3 R5, PT, PT, -R3, RZ, RZ ;  /* 0x000000ff03057210 */ /* 0x000fca0007ffe1ff */
[----:B------:R-:W-:-:S05]  /*0110*/  IMAD R14, R5, UR6, R0 ;  /* 0x00000006050e7c24 */ /* 0x000fca000f8e0200 */
[----:B------:R-:W-:-:S13]  /*0120*/  ISETP.GE.U32.AND P1, PT, R14, UR6, PT ;  /* 0x000000060e007c0c */ /* 0x000fda000bf26070 */
[----:B------:R-:W-:Y:S02]  /*0130*/  @P1 IADD3 R14, PT, PT, R14, -UR6, RZ ;  /* 0x800000060e0e1c10 */ /* 0x000fe4000fffe0ff */
[----:B------:R-:W-:Y:S02]  /*0140*/  @P1 IADD3 R3, PT, PT, R3, 0x1, RZ ;  /* 0x0000000103031810 */ /* 0x000fe40007ffe0ff */
[----:B------:R-:W-:Y:S02]  /*0150*/  ISETP.GE.U32.AND P0, PT, R14, UR6, PT ;  /* 0x000000060e007c0c */ /* 0x000fe4000bf06070 */
[----:B------:R-:W-:-:S11]  /*0160*/  ISETP.NE.U32.AND P1, PT, RZ, UR6, PT ;  /* 0x00000006ff007c0c */ /* 0x000fd6000bf25070 */
[----:B------:R-:W-:-:S04]  /*0170*/  @P0 IADD3 R3, PT, PT, R3, 0x1, RZ ;  /* 0x0000000103030810 */ /* 0x000fc80007ffe0ff */
[----:B------:R-:W-:-:S04]  /*0180*/  SEL R3, R2, R3, !P1 ;  /* 0x0000000302037207 */ /* 0x000fc80004800000 */
[----:B------:R-:W-:-:S13]  /*0190*/  ISETP.GE.U32.AND P2, PT, R3, UR7, PT ;  /* 0x0000000703007c0c */ /* 0x000fda000bf46070 */
[----:B------:R-:W-:Y:S05]  /*01a0*/  @P2 EXIT ;  /* 0x000000000000294d */ /* 0x000fea0003800000 */
[----:B------:R-:W0:Y:S01]  /*01b0*/  LDC.64 R8, c[0x0][0x380] ;  /* 0x0000e000ff087b82 */ /* 0x000e220000000a00 */
[----:B------:R-:W1:Y:S07]  /*01c0*/  LDCU.64 UR4, c[0x0][0x358] ;  /* 0x00006b00ff0477ac */ /* 0x000e6e0008000a00 */
[----:B------:R-:W2:Y:S08]  /*01d0*/  LDC.64 R6, c[0x0][0x390] ;  /* 0x0000e400ff067b82 */ /* 0x000eb00000000a00 */
[----:B------:R-:W3:Y:S08]  /*01e0*/  LDC.64 R10, c[0x0][0x398] ;  /* 0x0000e600ff0a7b82 */ /* 0x000ef00000000a00 */
[----:B------:R-:W4:Y:S01]  /*01f0*/  LDC.64 R12, c[0x0][0x3a0] ;  /* 0x0000e800ff0c7b82 */ /* 0x000f220000000a00 */
[----:B0-----:R-:W-:-:S06]  /*0200*/  IMAD.WIDE.U32 R8, R0, 0x4, R8 ;  /* 0x0000000400087825 */ /* 0x001fcc00078e0008 */
[----:B-1----:R-:W5:Y:S01]  /*0210*/  LDG.E R8, desc[UR4][R8.64] ;  /* 0x0000000408087981 */ /* 0x002f62000c1e1900 */
[C---:B--2---:R-:W-:Y:S01]  /*0220*/  IMAD.WIDE.U32 R6, R3.reuse, 0x4, R6 ;  /* 0x0000000403067825 */ /* 0x044fe200078e0006 */
[----:B------:R-:W0:Y:S05]  /*0230*/  LDC.64 R4, c[0x0][0x3a8] ;  /* 0x0000ea00ff047b82 */ /* 0x000e2a0000000a00 */
[----:B------:R-:W2:Y:S01]  /*0240*/  LDG.E R7, desc[UR4][R6.64] ;  /* 0x0000000406077981 */ /* 0x000ea2000c1e1900 */
[----:B---3--:R-:W-:-:S06]  /*0250*/  IMAD.WIDE.U32 R10, R3, 0x4, R10 ;  /* 0x00000004030a7825 */ /* 0x008fcc00078e000a */
[----:B------:R-:W3:Y:S01]  /*0260*/  LDG.E R10, desc[UR4][R10.64] ;  /* 0x000000040a0a7981 */ /* 0x000ee2000c1e1900 */
[----:B----4-:R-:W-:-:S06]  /*0270*/  IMAD.WIDE.U32 R12, R3, 0x4, R12 ;  /* 0x00000004030c7825 */ /* 0x010fcc00078e000c */
[----:B------:R-:W4:Y:S01]  /*0280*/  LDG.E R12, desc[UR4][R12.64] ;  /* 0x000000040c0c7981 */ /* 0x000f22000c1e1900 */
[----:B------:R-:W-:-:S04]  /*0290*/  IADD3 R3, PT, PT, R14, -UR6, RZ ;  /* 0x800000060e037c10 */ /* 0x000fc8000fffe0ff */
[----:B------:R-:W-:Y:S01]  /*02a0*/  @P1 SEL R2, R3, R14, P0 ;  /* 0x0000000e03021207 */ /* 0x000fe20000000000 */
[----:B0-----:R-:W-:-:S04]  /*02b0*/  IMAD.WIDE.U32 R4, R0, 0x4, R4 ;  /* 0x0000000400047825 */ /* 0x001fc800078e0004 */
[C---:B-----5:R-:W-:Y:S01]  /*02c0*/  FADD R15, R8.reuse, R8 ;  /* 0x00000008080f7221 */ /* 0x060fe20000000000 */
[----:B------:R-:W-:-:S03]  /*02d0*/  FADD R3, R8, -1 ;  /* 0xbf80000008037421 */ /* 0x000fc60000000000 */
[----:B------:R-:W-:Y:S01]  /*02e0*/  FADD R15, -R15, 1 ;  /* 0x3f8000000f0f7421 */ /* 0x000fe20000000100 */
[----:B--2---:R-:W-:-:S04]  /*02f0*/  ISETP.NE.AND P0, PT, R2, R7, PT ;  /* 0x000000070200720c */ /* 0x004fc80003f05270 */
[----:B------:R-:W-:Y:S01]  /*0300*/  FSEL R3, R3, R8, !P0 ;  /* 0x0000000803037208 */ /* 0x000fe20004000000 */
[----:B---3--:R-:W-:-:S04]  /*0310*/  FMUL R15, R15, R10 ;  /* 0x0000000a0f0f7220 */ /* 0x008fc80000400000 */
[----:B----4-:R-:W-:-:S04]  /*0320*/  FMUL R2, R15, R12 ;  /* 0x0000000c0f027220 */ /* 0x010fc80000400000 */
[----:B------:R-:W-:-:S05]  /*0330*/  FMUL R3, R3, R2 ;  /* 0x0000000203037220 */ /* 0x000fca0000400000 */
[----:B------:R-:W-:Y:S01]  /*0340*/  STG.E desc[UR4][R4.64], R3 ;  /* 0x0000000304007986 */ /* 0x000fe2000c101904 */
[----:B------:R-:W-:Y:S05]  /*0350*/  EXIT ;  /* 0x000000000000794d */ /* 0x000fea0003800000 */
.L_x_1:
        /* <DEDUP_REMOVED lines=10> */
.L_x_19:


//--------------------- .text._Z27softmax_nll_loss_bwd_kernelPKfiiPKjS0_S0_Pf --------------------------
	.section	.text._Z27softmax_nll_loss_bwd_kernelPKfiiPKjS0_S0_Pf,"ax",@progbits
	.align	128
        .global         _Z27softmax_nll_loss_bwd_kernelPKfiiPKjS0_S0_Pf
        .type           _Z27softmax_nll_loss_bwd_kernelPKfiiPKjS0_S0_Pf,@function
        .size           _Z27softmax_nll_loss_bwd_kernelPKfiiPKjS0_S0_Pf,(.L_x_20 - _Z27softmax_nll_loss_bwd_kernelPKfiiPKjS0_S0_Pf)
        .other          _Z27softmax_nll_loss_bwd_kernelPKfiiPKjS0_S0_Pf,@"STO_CUDA_ENTRY STV_DEFAULT"
_Z27softmax_nll_loss_bwd_kernelPKfiiPKjS0_S0_Pf:
.text._Z27softmax_nll_loss_bwd_kernelPKfiiPKjS0_S0_Pf:
[----:B------:R-:W-:Y:S08]  /*0000*/  LDC R1, c[0x0][0x37c] ;  /* 0x0000df00ff017b82 */ /* 0x000ff00000000800 */
[----:B------:R-:W0:Y:S01]  /*0010*/  LDC R9, c[0x0][0x388] ;  /* 0x0000e200ff097b82 */ /* 0x000e220000000800 */
[----:B------:R-:W1:Y:S07]  /*0020*/  S2R R0, SR_TID.X ;  /* 0x0000000000007919 */ /* 0x000e6e0000002100 */
[----:B------:R-:W1:Y:S08]  /*0030*/  S2UR UR4, SR_CTAID.X ;  /* 0x00000000000479c3 */ /* 0x000e700000002500 */
[----:B------:R-:W1:Y:S01]  /*0040*/  LDC R7, c[0x0][0x360] ;  /* 0x0000d800ff077b82 */ /* 0x000e620000000800 */
[----:B0-----:R-:W-:-:S04]  /*0050*/  IABS R2, R9 ;  /* 0x0000000900027213 */ /* 0x001fc80000000000 */
[----:B------:R-:W0:Y:S01]  /*0060*/  I2F.RP R3, R2 ;  /* 0x0000000200037306 */ /* 0x000e220000209400 */
[----:B-1----:R-:W-:Y:S01]  /*0070*/  IMAD R0, R7, UR4, R0 ;  /* 0x0000000407007c24 */ /* 0x002fe2000f8e0200 */
[----:B------:R-:W1:Y:S06]  /*0080*/  LDCU UR4, c[0x0][0x38c] ;  /* 0x00007180ff0477ac */ /* 0x000e6c0008000800 */
[----:B0-----:R-:W0:Y:S01]  /*0090*/  MUFU.RCP R3, R3 ;  /* 0x0000000300037308 */ /* 0x001e220000001000 */
[----:B------:R-:W-:Y:S01]  /*00a0*/  IABS R6, R0 ;  /* 0x0000000000067213 */ /* 0x000fe20000000000 */
[----:B0-----:R-:W-:-:S06]  /*00b0*/  VIADD R4, R3, 0xffffffe ;  /* 0x0ffffffe03047836 */ /* 0x001fcc0000000000 */
[----:B------:R0:W2:Y:S02]  /*00c0*/  F2I.FTZ.U32.TRUNC.NTZ R5, R4 ;  /* 0x0000000400057305 */ /* 0x0000a4000021f000 */
[----:B0-----:R-:W-:Y:S02]  /*00d0*/  HFMA2 R4, -RZ, RZ, 0, 0 ;  /* 0x00000000ff047431 */ /* 0x001fe400000001ff */
[----:B--2---:R-:W-:-:S04]  /*00e0*/  IMAD.MOV R11, RZ, RZ, -R5 ;  /* 0x000000ffff0b7224 */ /* 0x004fc800078e0a05 */
[----:B------:R-:W-:-:S04]  /*00f0*/  IMAD R7, R11, R2, RZ ;  /* 0x000000020b077224 */ /* 0x000fc800078e02ff */
[----:B------:R-:W-:Y:S01]  /*0100*/  IMAD.HI.U32 R5, R5, R7, R4 ;  /* 0x0000000705057227 */ /* 0x000fe200078e0004 */
[----:B------:R-:W-:-:S04]  /*0110*/  LOP3.LUT R4, R0, R9, RZ, 0x3c, !PT ;  /* 0x0000000900047212 */ /* 0x000fc800078e3cff */
[----:B------:R-:W-:Y:S01]  /*0120*/  ISETP.GE.AND P0, PT, R4, RZ, PT ;  /* 0x000000ff0400720c */ /* 0x000fe20003f06270 */
[----:B------:R-:W-:-:S04]  /*0130*/  IMAD.HI.U32 R3, R5, R6, RZ ;  /* 0x0000000605037227 */ /* 0x000fc800078e00ff */
[----:B------:R-:W-:-:S04]  /*0140*/  IMAD.MOV R5, RZ, RZ, -R3 ;  /* 0x000000ffff057224 */ /* 0x000fc800078e0a03 */
[----:B------:R-:W-:-:S05]  /*0150*/  IMAD R5, R2, R5, R6 ;  /* 0x0000000502057224 */ /* 0x000fca00078e0206 */
[----:B------:R-:W-:-:S13]  /*0160*/  ISETP.GT.U32.AND P2, PT, R2, R5, PT ;  /* 0x000000050200720c */ /* 0x000fda0003f44070 */
[----:B------:R-:W-:Y:S01]  /*0170*/  @!P2 IADD3 R5, PT, PT, R5, -R2, RZ ;  /* 0x800000020505a210 */ /* 0x000fe20007ffe0ff */
[----:B------:R-:W-:-:S03]  /*0180*/  @!P2 VIADD R3, R3, 0x1 ;  /* 0x000000010303a836 */ /* 0x000fc60000000000 */
[----:B------:R-:W-:-:S13]  /*0190*/  ISETP.GE.U32.AND P1, PT, R5, R2, PT ;  /* 0x000000020500720c */ /* 0x000fda0003f26070 */
[----:B------:R-:W-:Y:S02]  /*01a0*/  @P1 IADD3 R3, PT, PT, R3, 0x1, RZ ;  /* 0x0000000103031810 */ /* 0x000fe40007ffe0ff */
[----:B------:R-:W-:-:S03]  /*01b0*/  ISETP.NE.AND P1, PT, R9, RZ, PT ;  /* 0x000000ff0900720c */ /* 0x000fc60003f25270 */
[----:B------:R-:W-:Y:S01]  /*01c0*/  IMAD.MOV.U32 R4, RZ, RZ, R3 ;  /* 0x000000ffff047224 */ /* 0x000fe200078e0003 */
[----:B------:R-:W-:-:S04]  /*01d0*/  LOP3.LUT R3, RZ, R9, RZ, 0x33, !PT ;  /* 0x00000009ff037212 */ /* 0x000fc800078e33ff */
[----:B------:R-:W-:-:S04]  /*01e0*/  @!P0 IADD3 R4, PT, PT, -R4, RZ, RZ ;  /* 0x000000ff04048210 */ /* 0x000fc80007ffe1ff */
[----:B------:R-:W-:-:S04]  /*01f0*/  SEL R15, R3, R4, !P1 ;  /* 0x00000004030f7207 */ /* 0x000fc80004800000 */
[----:B-1----:R-:W-:-:S04]  /*0200*/  ISETP.GE.AND P0, PT, R15, UR4, PT ;  /* 0x000000040f007c0c */ /* 0x002fc8000bf06270 */
[----:B------:R-:W-:-:S13]  /*0210*/  ISETP.LT.OR P0, PT, R9, RZ, P0 ;  /* 0x000000ff0900720c */ /* 0x000fda0000701670 */
[----:B------:R-:W-:Y:S05]  /*0220*/  @P0 EXIT ;  /* 0x000000000000094d */ /* 0x000fea0003800000 */
[----:B------:R-:W0:Y:S01]  /*0230*/  LDC.64 R6, c[0x0][0x390] ;  /* 0x0000e400ff067b82 */ /* 0x000e220000000a00 */
[----:B------:R-:W1:Y:S07]  /*0240*/  LDCU.64 UR4, c[0x0][0x358] ;  /* 0x00006b00ff0477ac */ /* 0x000e6e0008000a00 */
[----:B------:R-:W2:Y:S08]  /*0250*/  LDC.64 R10, c[0x0][0x398] ;  /* 0x0000e600ff0a7b82 */ /* 0x000eb00000000a00 */
[----:B------:R-:W3:Y:S08]  /*0260*/  LDC.64 R12, c[0x0][0x3a0] ;  /* 0x0000e800ff0c7b82 */ /* 0x000ef00000000a00 */
[----:B------:R-:W4:Y:S01]  /*0270*/  LDC.64 R8, c[0x0][0x380] ;  /* 0x0000e000ff087b82 */ /* 0x000f220000000a00 */
[----:B0-----:R-:W-:-:S06]  /*0280*/  IMAD.WIDE R6, R15, 0x4, R6 ;  /* 0x000000040f067825 */ /* 0x001fcc00078e0206 */
[----:B-1----:R-:W5:Y:S01]  /*0290*/  LDG.E R7, desc[UR4][R6.64] ;  /* 0x0000000406077981 */ /* 0x002f62000c1e1900 */
[----:B--2---:R-:W-:-:S06]  /*02a0*/  IMAD.WIDE R10, R15, 0x4, R10 ;  /* 0x000000040f0a7825 */ /* 0x004fcc00078e020a */
[----:B------:R-:W2:Y:S01]  /*02b0*/  LDG.E R10, desc[UR4][R10.64] ;  /* 0x000000040a0a7981 */ /* 0x000ea2000c1e1900 */
[----:B---3--:R-:W-:-:S06]  /*02c0*/  IMAD.WIDE R12, R15, 0x4, R12 ;  /* 0x000000040f0c7825 */ /* 0x008fcc00078e020c */
[----:B------:R-:W2:Y:S01]  /*02d0*/  LDG.E R13, desc[UR4][R12.64] ;  /* 0x000000040c0d7981 */ /* 0x000ea2000c1e1900 */
[----:B----4-:R-:W-:-:S05]  /*02e0*/  IMAD.WIDE R8, R0, 0x4, R8 ;  /* 0x0000000400087825 */ /* 0x010fca00078e0208 */
[----:B------:R-:W3:Y:S01]  /*02f0*/  LDG.E R14, desc[UR4][R8.64] ;  /* 0x00000004080e7981 */ /* 0x000ee2000c1e1900 */
[----:B------:R-:W-:Y:S02]  /*0300*/  ISETP.GE.AND P2, PT, R0, RZ, PT ;  /* 0x000000ff0000720c */ /* 0x000fe40003f46270 */
[----:B------:R-:W-:Y:S01]  /*0310*/  ISETP.GT.U32.AND P0, PT, R2, R5, PT ;  /* 0x000000050200720c */ /* 0x000fe20003f04070 */
[----:B------:R-:W-:-:S05]  /*0320*/  IMAD.IADD R2, R5, 0x1, -R2 ;  /* 0x0000000105027824 */ /* 0x000fca00078e0a02 */
[----:B------:R-:W-:Y:S02]  /*0330*/  SEL R2, R2, R5, !P0 ;  /* 0x0000000502027207 */ /* 0x000fe40004000000 */
[----:B------:R-:W0:Y:S03]  /*0340*/  LDC.64 R4, c[0x0][0x3a8] ;  /* 0x0000ea00ff047b82 */ /* 0x000e260000000a00 */
[----:B------:R-:W-:-:S04]  /*0350*/  @!P2 IADD3 R2, PT, PT, -R2, RZ, RZ ;  /* 0x000000ff0202a210 */ /* 0x000fc80007ffe1ff */
[----:B------:R-:W-:-:S04]  /*0360*/  SEL R2, R3, R2, !P1 ;  /* 0x0000000203027207 */ /* 0x000fc80004800000 */
[----:B-----5:R-:W-:Y:S01]  /*0370*/  ISETP.NE.AND P0, PT, R2, R7, PT ;  /* 0x000000070200720c */ /* 0x020fe20003f05270 */
[----:B0-----:R-:W-:-:S04]  /*0380*/  IMAD.WIDE R2, R0, 0x4, R4 ;  /* 0x0000000400027825 */ /* 0x001fc800078e0204 */
[----:B--2---:R-:W-:-:S08]  /*0390*/  FMUL R7, R10, R13 ;  /* 0x0000000d0a077220 */ /* 0x004fd00000400000 */
[----:B---3--:R-:W-:-:S04]  /*03a0*/  @!P0 FADD R14, R14, -1 ;  /* 0xbf8000000e0e8421 */ /* 0x008fc80000000000 */
[----:B------:R-:W-:-:S05]  /*03b0*/  FMUL R7, R14, R7 ;  /* 0x000000070e077220 */ /* 0x000fca0000400000 */
[----:B------:R-:W-:Y:S01]  /*03c0*/  STG.E desc[UR4][R2.64], R7 ;  /* 0x0000000702007986 */ /* 0x000fe2000c101904 */
[----:B------:R-:W-:Y:S05]  /*03d0*/  EXIT ;  /* 0x000000000000794d */ /* 0x000fea0003800000 */
.L_x_2:
        /* <DEDUP_REMOVED lines=10> */
.L_x_20:


//--------------------- .text._Z27softmax_nll_loss_fwd_kernelPKfiiPKjS0_Pf --------------------------
	.section	.text._Z27softmax_nll_loss_fwd_kernelPKfiiPKjS0_Pf,"ax",@progbits
	.align	128
        .global         _Z27softmax_nll_loss_fwd_kernelPKfiiPKjS0_Pf
        .type           _Z27softmax_nll_loss_fwd_kernelPKfiiPKjS0_Pf,@function
        .size           _Z27softmax_nll_loss_fwd_kernelPKfiiPKjS0_Pf,(.L_x_21 - _Z27softmax_nll_loss_fwd_kernelPKfiiPKjS0_Pf)
        .other          _Z27softmax_nll_loss_fwd_kernelPKfiiPKjS0_Pf,@"STO_CUDA_ENTRY STV_DEFAULT"
_Z27softmax_nll_loss_fwd_kernelPKfiiPKjS0_Pf:
.text._Z27softmax_nll_loss_fwd_kernelPKfiiPKjS0_Pf:
[----:B------:R-:W-:Y:S01]  /*0000*/  LDC R1, c[0x0][0x37c] ;  /* 0x0000df00ff017b82 */ /* 0x000fe20000000800 */
[----:B------:R-:W0:Y:S07]  /*0010*/  S2R R0, SR_TID.X ;  /* 0x0000000000007919 */ /* 0x000e2e0000002100 */
[----:B------:R-:W0:Y:S01]  /*0020*/  S2UR UR4, SR_CTAID.X ;  /* 0x00000000000479c3 */ /* 0x000e220000002500 */
[----:B------:R-:W1:Y:S07]  /*0030*/  LDCU UR5, c[0x0][0x38c] ;  /* 0x00007180ff0577ac */ /* 0x000e6e0008000800 */
[----:B------:R-:W0:Y:S02]  /*0040*/  LDC R3, c[0x0][0x360] ;  /* 0x0000d800ff037b82 */ /* 0x000e240000000800 */
[----:B0-----:R-:W-:-:S05]  /*0050*/  IMAD R0, R3, UR4, R0 ;  /* 0x0000000403007c24 */ /* 0x001fca000f8e0200 */
[----:B-1----:R-:W-:-:S13]  /*0060*/  ISETP.GE.AND P0, PT, R0, UR5, PT ;  /* 0x0000000500007c0c */ /* 0x002fda000bf06270 */
[----:B------:R-:W-:Y:S05]  /*0070*/  @P0 EXIT ;  /* 0x000000000000094d */ /* 0x000fea0003800000 */
[----:B------:R-:W0:Y:S01]  /*0080*/  LDC.64 R2, c[0x0][0x390] ;  /* 0x0000e400ff027b82 */ /* 0x000e220000000a00 */
[----:B------:R-:W1:Y:S01]  /*0090*/  LDCU.64 UR4, c[0x0][0x358] ;  /* 0x00006b00ff0477ac */ /* 0x000e620008000a00 */
[----:B------:R-:W2:Y:S06]  /*00a0*/  LDCU UR6, c[0x0][0x388] ;  /* 0x00007100ff0677ac */ /* 0x000eac0008000800 */
[----:B------:R-:W3:Y:S01]  /*00b0*/  LDC.64 R4, c[0x0][0x380] ;  /* 0x0000e000ff047b82 */ /* 0x000ee20000000a00 */
[----:B0-----:R-:W-:-:S06]  /*00c0*/  IMAD.WIDE R2, R0, 0x4, R2 ;  /* 0x0000000400027825 */ /* 0x001fcc00078e0202 */
[----:B-1----:R-:W2:Y:S02]  /*00d0*/  LDG.E R3, desc[UR4][R2.64] ;  /* 0x0000000402037981 */ /* 0x002ea4000c1e1900 */
[----:B--2---:R-:W-:-:S04]  /*00e0*/  IMAD R7, R0, UR6, R3 ;  /* 0x0000000600077c24 */ /* 0x004fc8000f8e0203 */
[----:B---3--:R-:W-:Y:S02]  /*00f0*/  IMAD.WIDE R4, R7, 0x4, R4 ;  /* 0x0000000407047825 */ /* 0x008fe400078e0204 */
[----:B------:R-:W0:Y:S03]  /*0100*/  LDC.64 R6, c[0x0][0x398] ;  /* 0x0000e600ff067b82 */ /* 0x000e260000000a00 */
[----:B------:R-:W2:Y:S01]  /*0110*/  LDG.E R8, desc[UR4][R4.64] ;  /* 0x0000000404087981 */ /* 0x000ea2000c1e1900 */
[----:B0-----:R-:W-:-:S06]  /*0120*/  IMAD.WIDE R6, R0, 0x4, R6 ;  /* 0x0000000400067825 */ /* 0x001fcc00078e0206 */
[----:B------:R-:W3:Y:S01]  /*0130*/  LDG.E R7, desc[UR4][R6.64] ;  /* 0x0000000406077981 */ /* 0x000ee2000c1e1900 */
[----:B------:R-:W-:Y:S01]  /*0140*/  HFMA2 R3, -RZ, RZ, 1.5048828125, 33.21875 ;  /* 0x3e055027ff037431 */ /* 0x000fe200000001ff */
[----:B--2---:R-:W-:-:S04]  /*0150*/  FSETP.GEU.AND P0, PT, R8, 1.175494350822287508e-38, PT ;  /* 0x008000000800780b */ /* 0x004fc80003f0e000 */
[----:B------:R-:W-:-:S09]  /*0160*/  FSEL R4, RZ, -23, P0 ;  /* 0xc1b80000ff047808 */ /* 0x000fd20000000000 */
[----:B------:R-:W-:-:S05]  /*0170*/  @!P0 FMUL R8, R8, 8388608 ;  /* 0x4b00000008088820 */ /* 0x000fca0000400000 */
[C---:B------:R-:W-:Y:S02]  /*0180*/  IADD3 R2, PT, PT, R8.reuse, -0x3f2aaaab, RZ ;  /* 0xc0d5555508027810 */ /* 0x040fe40007ffe0ff */
[----:B------:R-:W-:Y:S02]  /*0190*/  ISETP.GT.U32.AND P0, PT, R8, 0x7f7fffff, PT ;  /* 0x7f7fffff0800780c */ /* 0x000fe40003f04070 */
[----:B------:R-:W-:-:S04]  /*01a0*/  LOP3.LUT R9, R2, 0xff800000, RZ, 0xc0, !PT ;  /* 0xff80000002097812 */ /* 0x000fc800078ec0ff */
[-C--:B------:R-:W-:Y:S02]  /*01b0*/  IADD3 R2, PT, PT, R8, -R9.reuse, RZ ;  /* 0x8000000908027210 */ /* 0x080fe40007ffe0ff */
[----:B------:R-:W-:-:S03]  /*01c0*/  I2FP.F32.S32 R9, R9 ;  /* 0x0000000900097245 */ /* 0x000fc60000201400 */
[----:B------:R-:W-:Y:S02]  /*01d0*/  FADD R10, R2, -1 ;  /* 0xbf800000020a7421 */ /* 0x000fe40000000000 */
[----:B------:R-:W-:Y:S01]  /*01e0*/  FFMA R4, R9, 1.1920928955078125e-07, R4 ;  /* 0x3400000009047823 */ /* 0x000fe20000000004 */
[----:B------:R-:W-:Y:S01]  /*01f0*/  MOV R9, 0x7f800000 ;  /* 0x7f80000000097802 */ /* 0x000fe20000000f00 */
[----:B------:R-:W-:-:S04]  /*0200*/  FFMA R3, R10, -R3, 0.14084610342979431152 ;  /* 0x3e1039f60a037423 */ /* 0x000fc80000000803 */
[----:B------:R-:W-:-:S04]  /*0210*/  FFMA R3, R10, R3, -0.12148627638816833496 ;  /* 0xbdf8cdcc0a037423 */ /* 0x000fc80000000003 */
[----:B------:R-:W-:-:S04]  /*0220*/  FFMA R3, R10, R3, 0.13980610668659210205 ;  /* 0x3e0f29550a037423 */ /* 0x000fc80000000003 */
[----:B------:R-:W-:-:S04]  /*0230*/  FFMA R3, R10, R3, -0.16684235632419586182 ;  /* 0xbe2ad8b90a037423 */ /* 0x000fc80000000003 */
[----:B------:R-:W-:-:S04]  /*0240*/  FFMA R3, R10, R3, 0.20012299716472625732 ;  /* 0x3e4ced0b0a037423 */ /* 0x000fc80000000003 */
[----:B------:R-:W-:-:S04]  /*0250*/  FFMA R3, R10, R3, -0.24999669194221496582 ;  /* 0xbe7fff220a037423 */ /* 0x000fc80000000003 */
[C---:B------:R-:W-:Y:S02]  /*0260*/  FFMA R5, R10.reuse, R3, 0.33333182334899902344 ;  /* 0x3eaaaa780a057423 */ /* 0x040fe40000000003 */
[----:B------:R-:W0:Y:S02]  /*0270*/  LDC.64 R2, c[0x0][0x3a0] ;  /* 0x0000e800ff027b82 */ /* 0x000e240000000a00 */
[----:B------:R-:W-:-:S04]  /*0280*/  FFMA R5, R10, R5, -0.5 ;  /* 0xbf0000000a057423 */ /* 0x000fc80000000005 */
[----:B------:R-:W-:-:S04]  /*0290*/  FMUL R5, R10, R5 ;  /* 0x000000050a057220 */ /* 0x000fc80000400000 */
[----:B------:R-:W-:-:S04]  /*02a0*/  FFMA R5, R10, R5, R10 ;  /* 0x000000050a057223 */ /* 0x000fc8000000000a */
[----:B------:R-:W-:Y:S01]  /*02b0*/  FFMA R4, R4, 0.69314718246459960938, R5 ;  /* 0x3f31721804047823 */ /* 0x000fe20000000005 */
[C---:B------:R-:W-:Y:S01]  /*02c0*/  @P0 FFMA R4, R8.reuse, R9, +INF ;  /* 0x7f80000008040423 */ /* 0x040fe20000000009 */
[----:B------:R-:W-:-:S04]  /*02d0*/  FSETP.NEU.AND P0, PT, R8, RZ, PT ;  /* 0x000000ff0800720b */ /* 0x000fc80003f0d000 */
[----:B------:R-:W-:Y:S01]  /*02e0*/  FSEL R4, -R4, +INF , P0 ;  /* 0x7f80000004047808 */ /* 0x000fe20000000100 */
[----:B0-----:R-:W-:-:S04]  /*02f0*/  IMAD.WIDE R2, R0, 0x4, R2 ;  /* 0x0000000400027825 */ /* 0x001fc800078e0202 */
[----:B---3--:R-:W-:-:S05]  /*0300*/  FMUL R7, R4, R7 ;  /* 0x0000000704077220 */ /* 0x008fca0000400000 */
[----:B------:R-:W-:Y:S01]  /*0310*/  STG.E desc[UR4][R2.64], R7 ;  /* 0x0000000702007986 */ /* 0x000fe2000c101904 */
[----:B------:R-:W-:Y:S05]  /*0320*/  EXIT ;  /* 0x000000000000794d */ /* 0x000fea0003800000 */
.L_x_3:
        /* <DEDUP_REMOVED lines=13> */
.L_x_21:


//--------------------- .text._Z27softmax_kl_loss_rfwd_kernelPKfjjS0_S0_S0_PfS1_ --------------------------
	.section	.text._Z27softmax_kl_loss_rfwd_kernelPKfjjS0_S0_S0_PfS1_,"ax",@progbits
	.align	128
        .global         _Z27softmax_kl_loss_rfwd_kernelPKfjjS0_S0_S0_PfS1_
        .type           _Z27softmax_kl_loss_rfwd_kernelPKfjjS0_S0_S0_PfS1_,@function
        .size           _Z27softmax_kl_loss_rfwd_kernelPKfjjS0_S0_S0_PfS1_,(.L_x_22 - _Z27softmax_kl_loss_rfwd_kernelPKfjjS0_S0_S0_PfS1_)
        .other          _Z27softmax_kl_loss_rfwd_kernelPKfjjS0_S0_S0_PfS1_,@"STO_CUDA_ENTRY STV_DEFAULT"
_Z27softmax_kl_loss_rfwd_kernelPKfjjS0_S0_S0_PfS1_:
.text._Z27softmax_kl_loss_rfwd_kernelPKfjjS0_S0_S0_PfS1_:
[----:B------:R-:W-:Y:S01]  /*0000*/  LDC R1, c[0x0][0x37c] ;  /* 0x0000df00ff017b82 */ /* 0x000fe20000000800 */
[----:B------:R-:W0:Y:S01]  /*0010*/  S2R R0, SR_CTAID.X ;  /* 0x0000000000007919 */ /* 0x000e220000002500 */
[----:B------:R-:W0:Y:S06]  /*0020*/  LDCU.64 UR4, c[0x0][0x388] ;  /* 0x00007100ff0477ac */ /* 0x000e2c0008000a00 */
[----:B------:R-:W1:Y:S01]  /*0030*/  LDC.64 R6, c[0x0][0x398] ;  /* 0x0000e600ff067b82 */ /* 0x000e620000000a00 */
[----:B------:R-:W2:Y:S01]  /*0040*/  S2R R3, SR_TID.X ;  /* 0x0000000000037919 */ /* 0x000ea20000002100 */
[----:B------:R-:W3:Y:S06]  /*0050*/  LDCU.64 UR8, c[0x0][0x358] ;  /* 0x00006b00ff0877ac */ /* 0x000eec0008000a00 */
[----:B------:R-:W4:Y:S01]  /*0060*/  LDC.64 R4, c[0x0][0x390] ;  /* 0x0000e400ff047b82 */ /* 0x000f220000000a00 */
[----:B0-----:R-:W-:-:S04]  /*0070*/  ISETP.GE.U32.AND P0, PT, R0, UR5, PT ;  /* 0x0000000500007c0c */ /* 0x001fc8000bf06070 */
[----:B--2---:R-:W-:-:S13]  /*0080*/  ISETP.LT.U32.AND P0, PT, R3, UR4, !P0 ;  /* 0x0000000403007c0c */ /* 0x004fda000c701070 */
[----:B------:R-:W0:Y:S01]  /*0090*/  @P0 LDC.64 R8, c[0x0][0x380] ;  /* 0x0000e000ff080b82 */ /* 0x000e220000000a00 */
[C---:B------:R-:W-:Y:S02]  /*00a0*/  @P0 IMAD R15, R0.reuse, UR4, R3 ;  /* 0x00000004000f0c24 */ /* 0x040fe4000f8e0203 */
[----:B-1----:R-:W-:-:S04]  /*00b0*/  @P0 IMAD.WIDE.U32 R6, R0, 0x4, R6 ;  /* 0x0000000400060825 */ /* 0x002fc800078e0006 */
[C---:B----4-:R-:W-:Y:S01]  /*00c0*/  @P0 IMAD.WIDE.U32 R4, R15.reuse, 0x4, R4 ;  /* 0x000000040f040825 */ /* 0x050fe200078e0004 */
[----:B------:R-:W1:Y:S01]  /*00d0*/  @P0 LDC.64 R10, c[0x0][0x3b0] ;  /* 0x0000ec00ff0a0b82 */ /* 0x000e620000000a00 */
[----:B---3--:R-:W2:Y:S04]  /*00e0*/  @P0 LDG.E R7, desc[UR8][R6.64] ;  /* 0x0000000806070981 */ /* 0x008ea8000c1e1900 */
[----:B------:R-:W2:Y:S03]  /*00f0*/  @P0 LDG.E R4, desc[UR8][R4.64] ;  /* 0x0000000804040981 */ /* 0x000ea6000c1e1900 */
[----:B------:R-:W3:Y:S01]  /*0100*/  @P0 LDC.64 R12, c[0x0][0x3a0] ;  /* 0x0000e800ff0c0b82 */ /* 0x000ee20000000a00 */
[----:B0-----:R-:W-:-:S06]  /*0110*/  @P0 IMAD.WIDE.U32 R8, R15, 0x4, R8 ;  /* 0x000000040f080825 */ /* 0x001fcc00078e0008 */
[----:B------:R-:W4:Y:S01]  /*0120*/  @P0 LDG.E R9, desc[UR8][R8.64] ;  /* 0x0000000808090981 */ /* 0x000f22000c1e1900 */
[----:B-1----:R-:W-:-:S04]  /*0130*/  @P0 IMAD.WIDE.U32 R10, R15, 0x4, R10 ;  /* 0x000000040f0a0825 */ /* 0x002fc800078e000a */
[----:B---3--:R-:W-:-:S04]  /*0140*/  @P0 IMAD.WIDE.U32 R12, R15, 0x4, R12 ;  /* 0x000000040f0c0825 */ /* 0x008fc800078e000c */
[----:B--2---:R-:W-:-:S04]  /*0150*/  @P0 FADD R14, R4, -R7 ;  /* 0x80000007040e0221 */ /* 0x004fc80000000000 */
[----:B----4-:R-:W-:-:S05]  /*0160*/  @P0 FMUL R17, R14, R9 ;  /* 0x000000090e110220 */ /* 0x010fca0000400000 */
[----:B------:R0:W-:Y:S04]  /*0170*/  @P0 STG.E desc[UR8][R10.64], R17 ;  /* 0x000000110a000986 */ /* 0x0001e8000c101908 */
[----:B------:R-:W2:Y:S01]  /*0180*/  @P0 LDG.E R13, desc[UR8][R12.64] ;  /* 0x000000080c0d0981 */ /* 0x000ea2000c1e1900 */
[----:B------:R-:W1:Y:S01]  /*0190*/  S2UR UR5, SR_CgaCtaId ;  /* 0x00000000000579c3 */ /* 0x000e620000008800 */
[----:B------:R-:W-:Y:S01]  /*01a0*/  UMOV UR4, 0x400 ;  /* 0x0000040000047882 */ /* 0x000fe20000000000 */
[----:B------:R-:W-:Y:S01]  /*01b0*/  LEA.HI R2, R3, R3, RZ, 0x1b ;  /* 0x0000000303027211 */ /* 0x000fe200078fd8ff */
[----:B------:R-:W3:Y:S01]  /*01c0*/  LDCU UR7, c[0x0][0x360] ;  /* 0x00006c00ff0777ac */ /* 0x000ee20008000800 */
[----:B-1----:R-:W-:-:S06]  /*01d0*/  ULEA UR4, UR5, UR4, 0x18 ;  /* 0x0000000405047291 */ /* 0x002fcc000f8ec0ff */
[----:B------:R-:W-:Y:S01]  /*01e0*/  LEA R2, R2, UR4, 0x2 ;  /* 0x0000000402027c11 */ /* 0x000fe2000f8e10ff */
[----:B---3--:R-:W-:Y:S01]  /*01f0*/  UISETP.GE.U32.AND UP0, UPT, UR7, 0x2, UPT ;  /* 0x000000020700788c */ /* 0x008fe2000bf06070 */
[----:B--2---:R-:W-:-:S05]  /*0200*/  @P0 FMUL R5, R14, -R13 ;  /* 0x8000000d0e050220 */ /* 0x004fca0000400000 */
[----:B------:R0:W-:Y:S04]  /*0210*/  @P0 STS [R2], R5 ;  /* 0x0000000502000388 */ /* 0x0001e80000000800 */
[----:B------:R0:W-:Y:S01]  /*0220*/  @!P0 STS [R2], RZ ;  /* 0x000000ff02008388 */ /* 0x0001e20000000800 */
[----:B------:R-:W-:Y:S06]  /*0230*/  BAR.SYNC.DEFER_BLOCKING 0x0 ;  /* 0x0000000000007b1d */ /* 0x000fec0000010000 */
[----:B------:R-:W-:Y:S05]  /*0240*/  BRA.U !UP0, `(.L_x_4) ;  /* 0x0000000108507547 */ /* 0x000fea000b800000 */
[----:B------:R-:W1:Y:S01]  /*0250*/  LDCU UR10, c[0x0][0x388] ;  /* 0x00007100ff0a77ac */ /* 0x000e620008000800 */
[----:B------:R-:W-:-:S05]  /*0260*/  UMOV UR5, 0x1 ;  /* 0x0000000100057882 */ /* 0x000fca0000000000 */
.L_x_7:
[----:B------:R-:W-:Y:S04]  /*0270*/  BSSY.RECONVERGENT B0, `(.L_x_5) ;  /* 0x000000d000007945 */ /* 0x000fe80003800200 */
[----:B--2---:R-:W-:Y:S05]  /*0280*/  @!P0 BRA `(.L_x_6) ;  /* 0x00000000002c8947 */ /* 0x004fea0003800000 */
[----:B------:R-:W-:Y:S02]  /*0290*/  ULEA UR6, UR5, 0x3ff, 0x1 ;  /* 0x000003ff05067891 */ /* 0x000fe4000f8e08ff */
[----:B------:R-:W-:-:S04]  /*02a0*/  VIADD R4, R3, UR5 ;  /* 0x0000000503047c36 */ /* 0x000fc80008000000 */
[----:B------:R-:W-:-:S04]  /*02b0*/  LOP3.LUT P1, RZ, R3, UR6, RZ, 0xc0, !PT ;  /* 0x0000000603ff7c12 */ /* 0x000fc8000f82c0ff */
[----:B-1----:R-:W-:-:S13]  /*02c0*/  ISETP.GE.U32.OR P1, PT, R4, UR10, P1 ;  /* 0x0000000a04007c0c */ /* 0x002fda0008f26470 */
[----:B------:R-:W-:Y:S05]  /*02d0*/  @P1 BRA `(.L_x_6) ;  /* 0x0000000000181947 */ /* 0x000fea0003800000 */
[----:B------:R-:W-:-:S04]  /*02e0*/  LEA.HI R4, R4, R4, RZ, 0x1b ;  /* 0x0000000404047211 */ /* 0x000fc800078fd8ff */
[----:B0-----:R-:W-:Y:S02]  /*02f0*/  LEA R5, R4, UR4, 0x2 ;  /* 0x0000000404057c11 */ /* 0x001fe4000f8e10ff */
[----:B------:R-:W-:Y:S04]  /*0300*/  LDS R4, [R2] ;  /* 0x0000000002047984 */ /* 0x000fe80000000800 */
[----:B------:R-:W0:Y:S02]  /*0310*/  LDS R5, [R5] ;  /* 0x0000000005057984 */ /* 0x000e240000000800 */
[----:B0-----:R-:W-:-:S13]  /*0320*/  FSETP.GEU.AND P1, PT, R4, R5, PT ;  /* 0x000000050400720b */ /* 0x001fda0003f2e000 */
[----:B------:R2:W-:Y:S02]  /*0330*/  @!P1 STS [R2], R5 ;  /* 0x0000000502009388 */ /* 0x0005e40000000800 */
.L_x_6:
[----:B-1----:R-:W-:Y:S05]  /*0340*/  BSYNC.RECONVERGENT B0 ;  /* 0x0000000000007941 */ /* 0x002fea0003800200 */
.L_x_5:
[----:B------:R-:W-:Y:S01]  /*0350*/  BAR.SYNC.DEFER_BLOCKING 0x0 ;  /* 0x0000000000007b1d */ /* 0x000fe20000010000 */
[----:B------:R-:W-:-:S04]  /*0360*/  USHF.L.U32 UR5, UR5, 0x1, URZ ;  /* 0x0000000105057899 */ /* 0x000fc800080006ff */
[----:B------:R-:W-:-:S09]  /*0370*/  UISETP.GE.U32.AND UP0, UPT, UR5, UR7, UPT ;  /* 0x000000070500728c */ /* 0x000fd2000bf06070 */
[----:B------:R-:W-:Y:S05]  /*0380*/  BRA.U !UP0, `(.L_x_7) ;  /* 0xfffffffd08b87547 */ /* 0x000fea000b83ffff */
.L_x_4:
[----:B------:R-:W1:Y:S02]  /*0390*/  LDCU.64 UR12, c[0x0][0x388] ;  /* 0x00007100ff0c77ac */ /* 0x000e640008000a00 */
[----:B-1----:R-:W-:-:S04]  /*03a0*/  ISETP.NE.AND P0, PT, RZ, UR12, PT ;  /* 0x0000000cff007c0c */ /* 0x002fc8000bf05270 */
[----:B------:R-:W-:-:S04]  /*03b0*/  ISETP.NE.OR P0, PT, R3, RZ, !P0 ;  /* 0x000000ff0300720c */ /* 0x000fc80004705670 */
[----:B------:R-:W-:-:S13]  /*03c0*/  ISETP.GE.U32.OR P0, PT, R0, UR13, P0 ;  /* 0x0000000d00007c0c */ /* 0x000fda0008706470 */
[----:B------:R-:W-:Y:S05]  /*03d0*/  @P0 EXIT ;  /* 0x000000000000094d */ /* 0x000fea0003800000 */
[----:B------:R-:W1:Y:S01]  /*03e0*/  S2UR UR5, SR_CgaCtaId ;  /* 0x00000000000579c3 */ /* 0x000e620000008800 */
[----:B------:R-:W-:-:S07]  /*03f0*/  UMOV UR4, 0x400 ;  /* 0x0000040000047882 */ /* 0x000fce0000000000 */
[----:B0-2---:R-:W0:Y:S01]  /*0400*/  LDC.64 R2, c[0x0][0x3a8] ;  /* 0x0000ea00ff027b82 */ /* 0x005e220000000a00 */
[----:B-1----:R-:W-:Y:S01]  /*0410*/  ULEA UR4, UR5, UR4, 0x18 ;  /* 0x0000000405047291 */ /* 0x002fe2000f8ec0ff */
[----:B0-----:R-:W-:-:S08]  /*0420*/  IMAD.WIDE.U32 R2, R0, 0x4, R2 ;  /* 0x0000000400027825 */ /* 0x001fd000078e0002 */
[----:B------:R-:W0:Y:S04]  /*0430*/  LDS R5, [UR4] ;  /* 0x00000004ff057984 */ /* 0x000e280008000800 */
[----:B0-----:R-:W-:Y:S01]  /*0440*/  STG.E desc[UR8][R2.64], R5 ;  /* 0x0000000502007986 */ /* 0x001fe2000c101908 */
[----:B------:R-:W-:Y:S05]  /*0450*/  EXIT ;  /* 0x000000000000794d */ /* 0x000fea0003800000 */
.L_x_8:
        /* <DEDUP_REMOVED lines=10> */
.L_x_22:


//--------------------- .text._Z26softmax_kl_loss_bwd_kernelPKfjjS0_Pf --------------------------
	.section	.text._Z26softmax_kl_loss_bwd_kernelPKfjjS0_Pf,"ax",@progbits
	.align	128
        .global         _Z26softmax_kl_loss_bwd_kernelPKfjjS0_Pf
        .type           _Z26softmax_kl_loss_bwd_kernelPKfjjS0_Pf,@function
        .size           _Z26softmax_kl_loss_bwd_kernelPKfjjS0_Pf,(.L_x_23 - _Z26softmax_kl_loss_bwd_kernelPKfjjS0_Pf)
        .other          _Z26softmax_kl_loss_bwd_kernelPKfjjS0_Pf,@"STO_CUDA_ENTRY STV_DEFAULT"
_Z26softmax_kl_loss_bwd_kernelPKfjjS0_Pf:
.text._Z26softmax_kl_loss_bwd_kernelPKfjjS0_Pf:
[----:B------:R-:W-:Y:S01]  /*0000*/  LDC R1, c[0x0][0x37c] ;  /* 0x0000df00ff017b82 */ /* 0x000fe20000000800 */
[----:B------:R-:W0:Y:S01]  /*0010*/  LDCU.64 UR6, c[0x0][0x388] ;  /* 0x00007100ff0677ac */ /* 0x000e220008000a00 */
[----:B------:R-:W1:Y:S06]  /*0020*/  S2R R9, SR_TID.X ;  /* 0x0000000000097919 */ /* 0x000e6c0000002100 */
[----:B------:R-:W1:Y:S08]  /*0030*/  S2UR UR4, SR_CTAID.X ;  /* 0x00000000000479c3 */ /* 0x000e700000002500 */
[----:B------:R-:W1:Y:S01]  /*0040*/  LDC R6, c[0x0][0x360] ;  /* 0x0000d800ff067b82 */ /* 0x000e620000000800 */
[----:B0-----:R-:W0:Y:S01]  /*0050*/  I2F.U32.RP R0, UR6 ;  /* 0x0000000600007d06 */ /* 0x001e220008209000 */
[----:B------:R-:W-:-:S07]  /*0060*/  ISETP.NE.U32.AND P2, PT, RZ, UR6, PT ;  /* 0x00000006ff007c0c */ /* 0x000fce000bf45070 */
[----:B0-----:R-:W0:Y:S01]  /*0070*/  MUFU.RCP R0, R0 ;  /* 0x0000000000007308 */ /* 0x001e220000001000 */
[----:B-1----:R-:W-:Y:S01]  /*0080*/  IMAD R9, R6, UR4, R9 ;  /* 0x0000000406097c24 */ /* 0x002fe2000f8e0209 */
[----:B0-----:R-:W-:-:S06]  /*0090*/  IADD3 R2, PT, PT, R0, 0xffffffe, RZ ;  /* 0x0ffffffe00027810 */ /* 0x001fcc0007ffe0ff */
[----:B------:R0:W1:Y:S02]  /*00a0*/  F2I.FTZ.U32.TRUNC.NTZ R3, R2 ;  /* 0x0000000200037305 */ /* 0x000064000021f000 */
[----:B0-----:R-:W-:Y:S01]  /*00b0*/  HFMA2 R2, -RZ, RZ, 0, 0 ;  /* 0x00000000ff027431 */ /* 0x001fe200000001ff */
[----:B-1----:R-:W-:-:S05]  /*00c0*/  IADD3 R5, PT, PT, RZ, -R3, RZ ;  /* 0x80000003ff057210 */ /* 0x002fca0007ffe0ff */
[----:B------:R-:W-:-:S04]  /*00d0*/  IMAD R5, R5, UR6, RZ ;  /* 0x0000000605057c24 */ /* 0x000fc8000f8e02ff */
[----:B------:R-:W-:-:S06]  /*00e0*/  IMAD.HI.U32 R4, R3, R5, R2 ;  /* 0x0000000503047227 */ /* 0x000fcc00078e0002 */
[----:B------:R-:W-:-:S05]  /*00f0*/  IMAD.HI.U32 R4, R4, R9, RZ ;  /* 0x0000000904047227 */ /* 0x000fca00078e00ff */
[----:B------:R-:W-:-:S05]  /*0100*/  IADD3 R0, PT, PT, -R4, RZ, RZ ;  /* 0x000000ff04007210 */ /* 0x000fca0007ffe1ff */
[----:B------:R-:W-:-:S05]  /*0110*/  IMAD R0, R0, UR6, R9 ;  /* 0x0000000600007c24 */ /* 0x000fca000f8e0209 */
[----:B------:R-:W-:-:S13]  /*0120*/  ISETP.GE.U32.AND P0, PT, R0, UR6, PT ;  /* 0x0000000600007c0c */ /* 0x000fda000bf06070 */
[----:B------:R-:W-:Y:S02]  /*0130*/  @P0 IADD3 R0, PT, PT, R0, -UR6, RZ ;  /* 0x8000000600000c10 */ /* 0x000fe4000fffe0ff */
[----:B------:R-:W-:Y:S02]  /*0140*/  @P0 IADD3 R4, PT, PT, R4, 0x1, RZ ;  /* 0x0000000104040810 */ /* 0x000fe40007ffe0ff */
[----:B------:R-:W-:-:S13]  /*0150*/  ISETP.GE.U32.AND P1, PT, R0, UR6, PT ;  /* 0x0000000600007c0c */ /* 0x000fda000bf26070 */
[----:B------:R-:W-:Y:S02]  /*0160*/  @P1 IADD3 R4, PT, PT, R4, 0x1, RZ ;  /* 0x0000000104041810 */ /* 0x000fe40007ffe0ff */
[----:B------:R-:W-:-:S04]  /*0170*/  @!P2 LOP3.LUT R4, RZ, UR6, RZ, 0x33, !PT ;  /* 0x00000006ff04ac12 */ /* 0x000fc8000f8e33ff */
[----:B------:R-:W-:-:S13]  /*0180*/  ISETP.GE.U32.AND P0, PT, R4, UR7, PT ;  /* 0x0000000704007c0c */ /* 0x000fda000bf06070 */
[----:B------:R-:W-:Y:S05]  /*0190*/  @P0 EXIT ;  /* 0x000000000000094d */ /* 0x000fea0003800000 */
[----:B------:R-:W0:Y:S01]  /*01a0*/  LDC.64 R2, c[0x0][0x390] ;  /* 0x0000e400ff027b82 */ /* 0x000e220000000a00 */
[----:B------:R-:W1:Y:S07]  /*01b0*/  LDCU.64 UR4, c[0x0][0x358] ;  /* 0x00006b00ff0477ac */ /* 0x000e6e0008000a00 */
[----:B------:R-:W2:Y:S08]  /*01c0*/  LDC.64 R4, c[0x0][0x380] ;  /* 0x0000e000ff047b82 */ /* 0x000eb00000000a00 */
[----:B------:R-:W3:Y:S01]  /*01d0*/  LDC.64 R6, c[0x0][0x398] ;  /* 0x0000e600ff067b82 */ /* 0x000ee20000000a00 */
[----:B0-----:R-:W-:-:S06]  /*01e0*/  IMAD.WIDE.U32 R2, R9, 0x4, R2 ;  /* 0x0000000409027825 */ /* 0x001fcc00078e0002 */
[----:B-1----:R-:W4:Y:S01]  /*01f0*/  LDG.E R2, desc[UR4][R2.64] ;  /* 0x0000000402027981 */ /* 0x002f22000c1e1900 */
[----:B--2---:R-:W-:-:S06]  /*0200*/  IMAD.WIDE.U32 R4, R9, 0x4, R4 ;  /* 0x0000000409047825 */ /* 0x004fcc00078e0004 */
[----:B------:R-:W4:Y:S01]  /*0210*/  LDG.E R5, desc[UR4][R4.64] ;  /* 0x0000000404057981 */ /* 0x000f22000c1e1900 */
[----:B---3--:R-:W-:-:S04]  /*0220*/  IMAD.WIDE.U32 R6, R9, 0x4, R6 ;  /* 0x0000000409067825 */ /* 0x008fc800078e0006 */
[----:B----4-:R-:W-:-:S05]  /*0230*/  FADD R9, -R2, R5 ;  /* 0x0000000502097221 */ /* 0x010fca0000000100 */
[----:B------:R-:W-:Y:S01]  /*0240*/  STG.E desc[UR4][R6.64], R9 ;  /* 0x0000000906007986 */ /* 0x000fe2000c101904 */
[----:B------:R-:W-:Y:S05]  /*0250*/  EXIT ;  /* 0x000000000000794d */ /* 0x000fea0003800000 */
.L_x_9:
        /* <DEDUP_REMOVED lines=10> */
.L_x_23:


//--------------------- .text._Z26softmax_kl_loss_fwd_kernelPKfjjS0_Pf --------------------------
	.section	.text._Z26softmax_kl_loss_fwd_kernelPKfjjS0_Pf,"ax",@progbits
	.align	128
        .global         _Z26softmax_kl_loss_fwd_kernelPKfjjS0_Pf
        .type           _Z26softmax_kl_loss_fwd_kernelPKfjjS0_Pf,@function
        .size           _Z26softmax_kl_loss_fwd_kernelPKfjjS0_Pf,(.L_x_24 - _Z26softmax_kl_loss_fwd_kernelPKfjjS0_Pf)
        .other          _Z26softmax_kl_loss_fwd_kernelPKfjjS0_Pf,@"STO_CUDA_ENTRY STV_DEFAULT"
_Z26softmax_kl_loss_fwd_kernelPKfjjS0_Pf:
.text._Z26softmax_kl_loss_fwd_kernelPKfjjS0_Pf:
[----:B------:R-:W-:Y:S01]  /*0000*/  LDC R1, c[0x0][0x37c] ;  /* 0x0000df00ff017b82 */ /* 0x000fe20000000800 */
[----:B------:R-:W0:Y:S01]  /*0010*/  S2R R0, SR_CTAID.X ;  /* 0x0000000000007919 */ /* 0x000e220000002500 */
[----:B------:R-:W0:Y:S06]  /*0020*/  LDCU.64 UR6, c[0x0][0x388] ;  /* 0x00007100ff0677ac */ /* 0x000e2c0008000a00 */
[----:B------:R-:W1:Y:S01]  /*0030*/  S2UR UR5, SR_CgaCtaId ;  /* 0x00000000000579c3 */ /* 0x000e620000008800 */
[----:B------:R-:W-:Y:S01]  /*0040*/  BSSY.RECONVERGENT B0, `(.L_x_10) ;  /* 0x0000049000007945 */ /* 0x000fe20003800200 */
[----:B------:R-:W2:Y:S01]  /*0050*/  S2R R3, SR_TID.X ;  /* 0x0000000000037919 */ /* 0x000ea20000002100 */
[----:B------:R-:W-:Y:S01]  /*0060*/  UMOV UR4, 0x400 ;  /* 0x0000040000047882 */ /* 0x000fe20000000000 */
[----:B------:R-:W3:Y:S01]  /*0070*/  LDCU.64 UR8, c[0x0][0x358] ;  /* 0x00006b00ff0877ac */ /* 0x000ee20008000a00 */
[----:B-1----:R-:W-:Y:S01]  /*0080*/  ULEA UR4, UR5, UR4, 0x18 ;  /* 0x0000000405047291 */ /* 0x002fe2000f8ec0ff */
[----:B0-----:R-:W-:-:S04]  /*0090*/  ISETP.GE.U32.AND P0, PT, R0, UR7, PT ;  /* 0x0000000700007c0c */ /* 0x001fc8000bf06070 */
[C---:B--2---:R-:W-:Y:S02]  /*00a0*/  ISETP.LT.U32.AND P0, PT, R3.reuse, UR6, !P0 ;  /* 0x0000000603007c0c */ /* 0x044fe4000c701070 */
[----:B------:R-:W-:-:S04]  /*00b0*/  LEA.HI R2, R3, R3, RZ, 0x1b ;  /* 0x0000000303027211 */ /* 0x000fc800078fd8ff */
[----:B------:R-:W-:-:S07]  /*00c0*/  LEA R2, R2, UR4, 0x2 ;  /* 0x0000000402027c11 */ /* 0x000fce000f8e10ff */
[----:B---3--:R-:W-:Y:S05]  /*00d0*/  @!P0 BRA `(.L_x_11) ;  /* 0x0000000000f88947 */ /* 0x008fea0003800000 */
[----:B------:R-:W0:Y:S01]  /*00e0*/  LDC.64 R8, c[0x0][0x380] ;  /* 0x0000e000ff087b82 */ /* 0x000e220000000a00 */
[----:B------:R-:W-:-:S07]  /*00f0*/  IMAD R5, R0, UR6, R3 ;  /* 0x0000000600057c24 */ /* 0x000fce000f8e0203 */
[----:B------:R-:W1:Y:S01]  /*0100*/  LDC.64 R12, c[0x0][0x390] ;  /* 0x0000e400ff0c7b82 */ /* 0x000e620000000a00 */
[----:B0-----:R-:W-:-:S05]  /*0110*/  IMAD.WIDE.U32 R8, R5, 0x4, R8 ;  /* 0x0000000405087825 */ /* 0x001fca00078e0008 */
[----:B------:R-:W2:Y:S01]  /*0120*/  LDG.E R4, desc[UR8][R8.64] ;  /* 0x0000000808047981 */ /* 0x000ea2000c1e1900 */
[----:B-1----:R-:W-:-:S05]  /*0130*/  IMAD.WIDE.U32 R12, R5, 0x4, R12 ;  /* 0x00000004050c7825 */ /* 0x002fca00078e000c */
[----:B------:R0:W3:Y:S01]  /*0140*/  LDG.E R5, desc[UR8][R12.64] ;  /* 0x000000080c057981 */ /* 0x0000e2000c1e1900 */
[----:B------:R-:W-:Y:S01]  /*0150*/  HFMA2 R10, -RZ, RZ, 1.5048828125, 33.21875 ;  /* 0x3e055027ff0a7431 */ /* 0x000fe200000001ff */
[----:B--2---:R-:W-:-:S04]  /*0160*/  FSETP.GEU.AND P2, PT, R4, 1.175494350822287508e-38, PT ;  /* 0x008000000400780b */ /* 0x004fc80003f4e000 */
[----:B0-----:R-:W-:Y:S01]  /*0170*/  FSEL R12, RZ, -23, P2 ;  /* 0xc1b80000ff0c7808 */ /* 0x001fe20001000000 */
[C---:B---3--:R-:W-:Y:S01]  /*0180*/  FMUL R6, R5.reuse, 8388608 ;  /* 0x4b00000005067820 */ /* 0x048fe20000400000 */
[----:B------:R-:W-:-:S04]  /*0190*/  FSETP.GEU.AND P1, PT, R5, 1.175494350822287508e-38, PT ;  /* 0x008000000500780b */ /* 0x000fc80003f2e000 */
[----:B------:R-:W-:-:S03]  /*01a0*/  FSEL R6, R6, R5, !P1 ;  /* 0x0000000506067208 */ /* 0x000fc60004800000 */
[----:B------:R-:W-:Y:S01]  /*01b0*/  @!P2 FMUL R4, R4, 8388608 ;  /* 0x4b0000000404a820 */ /* 0x000fe20000400000 */
[----:B------:R-:W-:-:S04]  /*01c0*/  IADD3 R11, PT, PT, R6, -0x3f2aaaab, RZ ;  /* 0xc0d55555060b7810 */ /* 0x000fc80007ffe0ff */
[----:B------:R-:W-:Y:S02]  /*01d0*/  IADD3 R7, PT, PT, R4, -0x3f2aaaab, RZ ;  /* 0xc0d5555504077810 */ /* 0x000fe40007ffe0ff */
[----:B------:R-:W-:Y:S02]  /*01e0*/  LOP3.LUT R11, R11, 0xff800000, RZ, 0xc0, !PT ;  /* 0xff8000000b0b7812 */ /* 0x000fe400078ec0ff */
[----:B------:R-:W-:Y:S02]  /*01f0*/  LOP3.LUT R9, R7, 0xff800000, RZ, 0xc0, !PT ;  /* 0xff80000007097812 */ /* 0x000fe400078ec0ff */
[----:B------:R-:W-:Y:S02]  /*0200*/  IADD3 R8, PT, PT, R6, -R11, RZ ;  /* 0x8000000b06087210 */ /* 0x000fe40007ffe0ff */
[----:B------:R-:W-:Y:S02]  /*0210*/  IADD3 R7, PT, PT, R4, -R9, RZ ;  /* 0x8000000904077210 */ /* 0x000fe40007ffe0ff */
[----:B------:R-:W-:Y:S01]  /*0220*/  ISETP.GT.U32.AND P2, PT, R6, 0x7f7fffff, PT ;  /* 0x7f7fffff0600780c */ /* 0x000fe20003f44070 */
[----:B------:R-:W-:Y:S01]  /*0230*/  FADD R8, R8, -1 ;  /* 0xbf80000008087421 */ /* 0x000fe20000000000 */
[----:B------:R-:W-:Y:S01]  /*0240*/  ISETP.GT.U32.AND P3, PT, R4, 0x7f7fffff, PT ;  /* 0x7f7fffff0400780c */ /* 0x000fe20003f64070 */
[----:B------:R-:W-:Y:S01]  /*0250*/  FADD R7, R7, -1 ;  /* 0xbf80000007077421 */ /* 0x000fe20000000000 */
[----:B------:R-:W-:Y:S01]  /*0260*/  I2FP.F32.S32 R11, R11 ;  /* 0x0000000b000b7245 */ /* 0x000fe20000201400 */
[-C--:B------:R-:W-:Y:S01]  /*0270*/  FFMA R13, R8, -R10.reuse, 0.14084610342979431152 ;  /* 0x3e1039f6080d7423 */ /* 0x080fe2000000080a */
[----:B------:R-:W-:Y:S01]  /*0280*/  I2FP.F32.S32 R9, R9 ;  /* 0x0000000900097245 */ /* 0x000fe20000201400 */
[----:B------:R-:W-:-:S02]  /*0290*/  FFMA R10, R7, -R10, 0.14084610342979431152 ;  /* 0x3e1039f6070a7423 */ /* 0x000fc4000000080a */
[C---:B------:R-:W-:Y:S02]  /*02a0*/  FFMA R13, R8.reuse, R13, -0.12148627638816833496 ;  /* 0xbdf8cdcc080d7423 */ /* 0x040fe4000000000d */
[----:B------:R-:W-:Y:S01]  /*02b0*/  FFMA R10, R7, R10, -0.12148627638816833496 ;  /* 0xbdf8cdcc070a7423 */ /* 0x000fe2000000000a */
[----:B------:R-:W-:Y:S01]  /*02c0*/  FFMA R9, R9, 1.1920928955078125e-07, R12 ;  /* 0x3400000009097823 */ /* 0x000fe2000000000c */
[C---:B------:R-:W-:Y:S02]  /*02d0*/  FFMA R13, R8.reuse, R13, 0.13980610668659210205 ;  /* 0x3e0f2955080d7423 */ /* 0x040fe4000000000d */
[C---:B------:R-:W-:Y:S02]  /*02e0*/  FFMA R10, R7.reuse, R10, 0.13980610668659210205 ;  /* 0x3e0f2955070a7423 */ /* 0x040fe4000000000a */
[----:B------:R-:W-:Y:S02]  /*02f0*/  FFMA R13, R8, R13, -0.16684235632419586182 ;  /* 0xbe2ad8b9080d7423 */ /* 0x000fe4000000000d */
[----:B------:R-:W-:-:S02]  /*0300*/  FFMA R10, R7, R10, -0.16684235632419586182 ;  /* 0xbe2ad8b9070a7423 */ /* 0x000fc4000000000a */
[C---:B------:R-:W-:Y:S02]  /*0310*/  FFMA R13, R8.reuse, R13, 0.20012299716472625732 ;  /* 0x3e4ced0b080d7423 */ /* 0x040fe4000000000d */
[C---:B------:R-:W-:Y:S02]  /*0320*/  FFMA R10, R7.reuse, R10, 0.20012299716472625732 ;  /* 0x3e4ced0b070a7423 */ /* 0x040fe4000000000a */
[C---:B------:R-:W-:Y:S02]  /*0330*/  FFMA R13, R8.reuse, R13, -0.24999669194221496582 ;  /* 0xbe7fff22080d7423 */ /* 0x040fe4000000000d */
[C---:B------:R-:W-:Y:S01]  /*0340*/  FFMA R14, R7.reuse, R10, -0.24999669194221496582 ;  /* 0xbe7fff22070e7423 */ /* 0x040fe2000000000a */
[----:B------:R-:W-:Y:S01]  /*0350*/  FSEL R10, RZ, -23, P1 ;  /* 0xc1b80000ff0a7808 */ /* 0x000fe20000800000 */
[----:B------:R-:W-:Y:S01]  /*0360*/  FFMA R13, R8, R13, 0.33333182334899902344 ;  /* 0x3eaaaa78080d7423 */ /* 0x000fe2000000000d */
[----:B------:R-:W-:Y:S01]  /*0370*/  FSETP.NEU.AND P1, PT, R6, RZ, PT ;  /* 0x000000ff0600720b */ /* 0x000fe20003f2d000 */
[----:B------:R-:W-:-:S02]  /*0380*/  FFMA R14, R7, R14, 0.33333182334899902344 ;  /* 0x3eaaaa78070e7423 */ /* 0x000fc4000000000e */
[C---:B------:R-:W-:Y:S01]  /*0390*/  FFMA R13, R8.reuse, R13, -0.5 ;  /* 0xbf000000080d7423 */ /* 0x040fe2000000000d */
[----:B------:R-:W-:Y:S01]  /*03a0*/  FFMA R10, R11, 1.1920928955078125e-07, R10 ;  /* 0x340000000b0a7823 */ /* 0x000fe2000000000a */
[C---:B------:R-:W-:Y:S02]  /*03b0*/  FFMA R14, R7.reuse, R14, -0.5 ;  /* 0xbf000000070e7423 */ /* 0x040fe4000000000e */
[C---:B------:R-:W-:Y:S02]  /*03c0*/  FMUL R13, R8.reuse, R13 ;  /* 0x0000000d080d7220 */ /* 0x040fe40000400000 */
[C---:B------:R-:W-:Y:S02]  /*03d0*/  FMUL R14, R7.reuse, R14 ;  /* 0x0000000e070e7220 */ /* 0x040fe40000400000 */
[----:B------:R-:W-:Y:S02]  /*03e0*/  FFMA R13, R8, R13, R8 ;  /* 0x0000000d080d7223 */ /* 0x000fe40000000008 */
[----:B------:R-:W-:Y:S01]  /*03f0*/  FFMA R14, R7, R14, R7 ;  /* 0x0000000e070e7223 */ /* 0x000fe20000000007 */
[----:B------:R-:W-:Y:S01]  /*0400*/  MOV R7, 0x7f800000 ;  /* 0x7f80000000077802 */ /* 0x000fe20000000f00 */
[----:B------:R-:W-:-:S02]  /*0410*/  FFMA R10, R10, 0.69314718246459960938, R13 ;  /* 0x3f3172180a0a7823 */ /* 0x000fc4000000000d */
[----:B------:R-:W-:Y:S02]  /*0420*/  FFMA R9, R9, 0.69314718246459960938, R14 ;  /* 0x3f31721809097823 */ /* 0x000fe4000000000e */
[-C--:B------:R-:W-:Y:S01]  /*0430*/  @P2 FFMA R10, R6, R7.reuse, +INF ;  /* 0x7f800000060a2423 */ /* 0x080fe20000000007 */
[C---:B------:R-:W-:Y:S01]  /*0440*/  @P3 FFMA R9, R4.reuse, R7, +INF ;  /* 0x7f80000004093423 */ /* 0x040fe20000000007 */
[----:B------:R-:W-:-:S03]  /*0450*/  FSETP.NEU.AND P2, PT, R4, RZ, PT ;  /* 0x000000ff0400720b */ /* 0x000fc60003f4d000 */
[----:B------:R-:W-:Y:S02]  /*0460*/  FSEL R10, R10, -INF , P1 ;  /* 0xff8000000a0a7808 */ /* 0x000fe40000800000 */
[----:B------:R-:W-:-:S05]  /*0470*/  FSEL R9, R9, -INF , P2 ;  /* 0xff80000009097808 */ /* 0x000fca0001000000 */
[----:B------:R-:W-:-:S04]  /*0480*/  FADD R10, R10, -R9 ;  /* 0x800000090a0a7221 */ /* 0x000fc80000000000 */
[----:B------:R-:W-:-:S05]  /*0490*/  FMUL R5, R5, R10 ;  /* 0x0000000a05057220 */ /* 0x000fca0000400000 */
[----:B------:R1:W-:Y:S01]  /*04a0*/  STS [R2], R5 ;  /* 0x0000000502007388 */ /* 0x0003e20000000800 */
[----:B------:R-:W-:Y:S05]  /*04b0*/  BRA `(.L_x_12) ;  /* 0x0000000000047947 */ /* 0x000fea0003800000 */
.L_x_11:
[----:B------:R0:W-:Y:S02]  /*04c0*/  STS [R2], RZ ;  /* 0x000000ff02007388 */ /* 0x0001e40000000800 */
.L_x_12:
[----:B------:R-:W-:Y:S05]  /*04d0*/  BSYNC.RECONVERGENT B0 ;  /* 0x0000000000007941 */ /* 0x000fea0003800200 */
.L_x_10:
[----:B------:R-:W2:Y:S01]  /*04e0*/  LDCU UR7, c[0x0][0x360] ;  /* 0x00006c00ff0777ac */ /* 0x000ea20008000800 */
[----:B------:R-:W-:Y:S01]  /*04f0*/  BAR.SYNC.DEFER_BLOCKING 0x0 ;  /* 0x0000000000007b1d */ /* 0x000fe20000010000 */
[----:B--2---:R-:W-:-:S09]  /*0500*/  UISETP.GE.U32.AND UP0, UPT, UR7, 0x2, UPT ;  /* 0x000000020700788c */ /* 0x004fd2000bf06070 */
[----:B------:R-:W-:Y:S05]  /*0510*/  BRA.U !UP0, `(.L_x_13) ;  /* 0x0000000108507547 */ /* 0x000fea000b800000 */
[----:B------:R-:W2:Y:S01]  /*0520*/  LDCU UR10, c[0x0][0x388] ;  /* 0x00007100ff0a77ac */ /* 0x000ea20008000800 */
[----:B------:R-:W-:-:S05]  /*0530*/  UMOV UR5, 0x1 ;  /* 0x0000000100057882 */ /* 0x000fca0000000000 */
.L_x_16:
[----:B------:R-:W-:Y:S04]  /*0540*/  BSSY.RECONVERGENT B0, `(.L_x_14) ;  /* 0x000000d000007945 */ /* 0x000fe80003800200 */
[----:B---3--:R-:W-:Y:S05]  /*0550*/  @!P0 BRA `(.L_x_15) ;  /* 0x00000000002c8947 */ /* 0x008fea0003800000 */
[----:B------:R-:W-:Y:S02]  /*0560*/  ULEA UR6, UR5, 0x3ff, 0x1 ;  /* 0x000003ff05067891 */ /* 0x000fe4000f8e08ff */
[----:B------:R-:W-:-:S04]  /*0570*/  IADD3 R4, PT, PT, R3, UR5, RZ ;  /* 0x0000000503047c10 */ /* 0x000fc8000fffe0ff */
[----:B------:R-:W-:-:S04]  /*0580*/  LOP3.LUT P1, RZ, R3, UR6, RZ, 0xc0, !PT ;  /* 0x0000000603ff7c12 */ /* 0x000fc8000f82c0ff */
[----:B--2---:R-:W-:-:S13]  /*0590*/  ISETP.GE.U32.OR P1, PT, R4, UR10, P1 ;  /* 0x0000000a04007c0c */ /* 0x004fda0008f26470 */
[----:B------:R-:W-:Y:S05]  /*05a0*/  @P1 BRA `(.L_x_15) ;  /* 0x0000000000181947 */ /* 0x000fea0003800000 */
[----:B------:R-:W-:-:S04]  /*05b0*/  LEA.HI R4, R4, R4, RZ, 0x1b ;  /* 0x0000000404047211 */ /* 0x000fc800078fd8ff */
[----:B-1----:R-:W-:Y:S02]  /*05c0*/  LEA R5, R4, UR4, 0x2 ;  /* 0x0000000404057c11 */ /* 0x002fe4000f8e10ff */
[----:B------:R-:W-:Y:S04]  /*05d0*/  LDS R4, [R2] ;  /* 0x0000000002047984 */ /* 0x000fe80000000800 */
[----:B------:R-:W1:Y:S02]  /*05e0*/  LDS R5, [R5] ;  /* 0x0000000005057984 */ /* 0x000e640000000800 */
[----:B-1----:R-:W-:-:S13]  /*05f0*/  FSETP.GEU.AND P1, PT, R4, R5, PT ;  /* 0x000000050400720b */ /* 0x002fda0003f2e000 */
[----:B------:R3:W-:Y:S02]  /*0600*/  @!P1 STS [R2], R5 ;  /* 0x0000000502009388 */ /* 0x0007e40000000800 */
.L_x_15:
[----:B--2---:R-:W-:Y:S05]  /*0610*/  BSYNC.RECONVERGENT B0 ;  /* 0x0000000000007941 */ /* 0x004fea0003800200 */
.L_x_14:
[----:B------:R-:W-:Y:S01]  /*0620*/  BAR.SYNC.DEFER_BLOCKING 0x0 ;  /* 0x0000000000007b1d */ /* 0x000fe20000010000 */
[----:B------:R-:W-:-:S04]  /*0630*/  USHF.L.U32 UR5, UR5, 0x1, URZ ;  /* 0x0000000105057899 */ /* 0x000fc800080006ff */
[----:B------:R-:W-:-:S09]  /*0640*/  UISETP.GE.U32.AND UP0, UPT, UR5, UR7, UPT ;  /* 0x000000070500728c */ /* 0x000fd2000bf06070 */
[----:B------:R-:W-:Y:S05]  /*0650*/  BRA.U !UP0, `(.L_x_16) ;  /* 0xfffffffd08b87547 */ /* 0x000fea000b83ffff */
.L_x_13:
[----:B------:R-:W2:Y:S02]  /*0660*/  LDCU.64 UR12, c[0x0][0x388] ;  /* 0x00007100ff0c77ac */ /* 0x000ea40008000a00 */
[----:B--2---:R-:W-:-:S04]  /*0670*/  ISETP.NE.AND P0, PT, RZ, UR12, PT ;  /* 0x0000000cff007c0c */ /* 0x004fc8000bf05270 */
[----:B------:R-:W-:-:S04]  /*0680*/  ISETP.NE.OR P0, PT, R3, RZ, !P0 ;  /* 0x000000ff0300720c */ /* 0x000fc80004705670 */
[----:B------:R-:W-:-:S13]  /*0690*/  ISETP.GE.U32.OR P0, PT, R0, UR13, P0 ;  /* 0x0000000d00007c0c */ /* 0x000fda0008706470 */
[----:B------:R-:W-:Y:S05]  /*06a0*/  @P0 EXIT ;  /* 0x000000000000094d */ /* 0x000fea0003800000 */
[----:B------:R-:W2:Y:S01]  /*06b0*/  S2UR UR5, SR_CgaCtaId ;  /* 0x00000000000579c3 */ /* 0x000ea20000008800 */
[----:B------:R-:W-:-:S07]  /*06c0*/  UMOV UR4, 0x400 ;  /* 0x0000040000047882 */ /* 0x000fce0000000000 */
[----:B01-3--:R-:W0:Y:S01]  /*06d0*/  LDC.64 R2, c[0x0][0x398] ;  /* 0x0000e600ff027b82 */ /* 0x00be220000000a00 */
[----:B--2---:R-:W-:Y:S01]  /*06e0*/  ULEA UR4, UR5, UR4, 0x18 ;  /* 0x0000000405047291 */ /* 0x004fe2000f8ec0ff */
[----:B0-----:R-:W-:-:S08]  /*06f0*/  IMAD.WIDE.U32 R2, R0, 0x4, R2 ;  /* 0x0000000400027825 */ /* 0x001fd000078e0002 */
[----:B------:R-:W0:Y:S04]  /*0700*/  LDS R5, [UR4] ;  /* 0x00000004ff057984 */ /* 0x000e280008000800 */
[----:B0-----:R-:W-:Y:S01]  /*0710*/  STG.E desc[UR8][R2.64], R5 ;  /* 0x0000000502007986 */ /* 0x001fe2000c101908 */
[----:B------:R-:W-:Y:S05]  /*0720*/  EXIT ;  /* 0x000000000000794d */ /* 0x000fea0003800000 */
.L_x_17:
        /* <DEDUP_REMOVED lines=13> */
.L_x_24:


//--------------------- .nv.shared.reserved.0     --------------------------
	.section	.nv.shared.reserved.0,"aw",@nobits
	.weak		__nv_reservedSMEM_offset_0_alias
	.size		__nv_reservedSMEM_offset_0_alias, 0, 64
	.other		__nv_reservedSMEM_offset_0_alias,@"STO_CUDA_RESERVED_SHARED STV_DEFAULT"
__nv_reservedSMEM_offset_0_alias:
	.zero		0
	.zero		64


//--------------------- .nv.shared._Z27softmax_kl_loss_rfwd_kernelPKfjjS0_S0_S0_PfS1_ --------------------------
	.section	.nv.shared._Z27softmax_kl_loss_rfwd_kernelPKfjjS0_S0_S0_PfS1_,"aw",@nobits
	.sectionflags	@""
	.align	4
.nv.shared._Z27softmax_kl_loss_rfwd_kernelPKfjjS0_S0_S0_PfS1_:
	.zero		5248


//--------------------- .nv.shared._Z26softmax_kl_loss_fwd_kernelPKfjjS0_Pf --------------------------
	.section	.nv.shared._Z26softmax_kl_loss_fwd_kernelPKfjjS0_Pf,"aw",@nobits
	.sectionflags	@""
	.align	4
.nv.shared._Z26softmax_kl_loss_fwd_kernelPKfjjS0_Pf:
	.zero		5248


//--------------------- .nv.constant0._Z28softmax_nll_loss_rfwd_kernelPKfjjS0_PKjPf --------------------------
	.section	.nv.constant0._Z28softmax_nll_loss_rfwd_kernelPKfjjS0_PKjPf,"a",@progbits
	.sectionflags	@""
	.align	4
.nv.constant0._Z28softmax_nll_loss_rfwd_kernelPKfjjS0_PKjPf:
	.zero		936


//--------------------- .nv.constant0._Z28softmax_nll_loss_bwd2_kernelPKfjjPKjS0_S0_Pf --------------------------
	.section	.nv.constant0._Z28softmax_nll_loss_bwd2_kernelPKfjjPKjS0_S0_Pf,"a",@progbits
	.sectionflags	@""
	.align	4
.nv.constant0._Z28softmax_nll_loss_bwd2_kernelPKfjjPKjS0_S0_Pf:
	.zero		944


//--------------------- .nv.constant0._Z27softmax_nll_loss_bwd_kernelPKfiiPKjS0_S0_Pf --------------------------
	.section	.nv.constant0._Z27softmax_nll_loss_bwd_kernelPKfiiPKjS0_S0_Pf,"a",@progbits
	.sectionflags	@""
	.align	4
.nv.constant0._Z27softmax_nll_loss_bwd_kernelPKfiiPKjS0_S0_Pf:
	.zero		944


//--------------------- .nv.constant0._Z27softmax_nll_loss_fwd_kernelPKfiiPKjS0_Pf --------------------------
	.section	.nv.constant0._Z27softmax_nll_loss_fwd_kernelPKfiiPKjS0_Pf,"a",@progbits
	.sectionflags	@""
	.align	4
.nv.constant0._Z27softmax_nll_loss_fwd_kernelPKfiiPKjS0_Pf:
	.zero		936


//--------------------- .nv.constant0._Z27softmax_kl_loss_rfwd_kernelPKfjjS0_S0_S0_PfS1_ --------------------------
	.section	.nv.constant0._Z27softmax_kl_loss_rfwd_kernelPKfjjS0_S0_S0_PfS1_,"a",@progbits
	.sectionflags	@""
	.align	4
.nv.constant0._Z27softmax_kl_loss_rfwd_kernelPKfjjS0_S0_S0_PfS1_:
	.zero		952


//--------------------- .nv.constant0._Z26softmax_kl_loss_bwd_kernelPKfjjS0_Pf --------------------------
	.section	.nv.constant0._Z26softmax_kl_loss_bwd_kernelPKfjjS0_Pf,"a",@progbits
	.sectionflags	@""
	.align	4
.nv.constant0._Z26softmax_kl_loss_bwd_kernelPKfjjS0_Pf:
	.zero		928


//--------------------- .nv.constant0._Z26softmax_kl_loss_fwd_kernelPKfjjS0_Pf --------------------------
	.section	.nv.constant0._Z26softmax_kl_loss_fwd_kernelPKfjjS0_Pf,"a",@progbits
	.sectionflags	@""
	.align	4
.nv.constant0._Z26softmax_kl_loss_fwd_kernelPKfjjS0_Pf:
	.zero		928


//--------------------- SYMBOLS --------------------------

	.type		.nv.reservedSmem.offset0,@object
	.size		.nv.reservedSmem.offset0,0x4
	.type		.nv.reservedSmem.cap,@object
	.size		.nv.reservedSmem.cap,0x4
